// auto-generated by cutlass_sweep.gemm — config: {"arch": "sm_90", "cluster_m": 2, "cluster_n": 4, "dtype": "e5m2", "dtype_b": "e5m2", "layout": "nt", "stages": 0, "tile_k": 32, "tile_m": 128, "tile_n": 64}
#include "cutlass/cutlass.h"
#include "cutlass/gemm/collective/collective_builder.hpp"
#include "cutlass/gemm/device/gemm_universal_adapter.h"
#include "cutlass/gemm/kernel/gemm_universal.hpp"
#include "cutlass/epilogue/collective/collective_builder.hpp"

using ElemA = cutlass::float_e5m2_t;
using ElemB = cutlass::float_e5m2_t;
using ElemCD = cutlass::float_e5m2_t;
using Acc  = float;
using TileShape    = cute::Shape<cute::_128, cute::_64, cute::_32>;
using ClusterShape = cute::Shape<cute::_2, cute::_4, cute::_1>;

using CollectiveEpilogue = typename cutlass::epilogue::collective::CollectiveBuilder<
    cutlass::arch::Sm90, cutlass::arch::OpClassTensorOp,
    TileShape, ClusterShape,
    cutlass::epilogue::collective::EpilogueTileAuto,
    Acc, Acc,
    ElemCD, cutlass::layout::RowMajor, 128 / cutlass::sizeof_bits<ElemCD>::value,
    ElemCD, cutlass::layout::RowMajor, 128 / cutlass::sizeof_bits<ElemCD>::value,
    cutlass::epilogue::collective::EpilogueScheduleAuto
  >::CollectiveOp;

using CollectiveMainloop = typename cutlass::gemm::collective::CollectiveBuilder<
    cutlass::arch::Sm90, cutlass::arch::OpClassTensorOp,
    ElemA, cutlass::layout::RowMajor, 128 / cutlass::sizeof_bits<ElemA>::value,
    ElemB, cutlass::layout::ColumnMajor, 128 / cutlass::sizeof_bits<ElemB>::value,
    Acc,
    TileShape, ClusterShape,
    cutlass::gemm::collective::StageCountAutoCarveout<static_cast<int>(sizeof(typename CollectiveEpilogue::SharedStorage))>,
    cutlass::gemm::collective::KernelScheduleAuto
  >::CollectiveOp;

using GemmKernel = cutlass::gemm::kernel::GemmUniversal<
    cute::Shape<int,int,int,int>,
    CollectiveMainloop,
    CollectiveEpilogue
>;
using Gemm = cutlass::gemm::device::GemmUniversalAdapter<GemmKernel>;

// Force the device kernel symbol into the cubin without needing a host main.
auto* _anchor = &cutlass::device_kernel<GemmKernel>;


// ===== COMPILED SASS (sm_90a) =====

	.target	sm_90a

	.elftype	@"ET_EXEC"


//--------------------- .note.nv.tkinfo           --------------------------
	.section	.note.nv.tkinfo,"",@"SHT_NOTE"
	.sectionflags	@"SHF_NOTE_NV_TKINFO"
	.tkinfo
        /*0018*/ 	.word	0x00000002
        /*0030*/ 	.string	""
        /*0030*/ 	.string	"ptxas"
        /*0030*/ 	.string	"Cuda compilation tools, release 13.0, V13.0.88"
        /*0030*/ 	.string	"Build cuda_13.0.r13.0/compiler.36424714_0"
        /*0030*/ 	.string	"-arch sm_90a -m 64 "



//--------------------- .note.nv.cuinfo           --------------------------
	.section	.note.nv.cuinfo,"",@"SHT_NOTE"
	.sectionflags	@"SHF_NOTE_NV_CUINFO"
        /*0018*/ 	.short	0x0002
        /*001a*/ 	.short	0x005a
        /*001c*/ 	.short	0x0082
	.zero		2


//--------------------- .nv.info                  --------------------------
	.section	.nv.info,"",@"SHT_CUDA_INFO"
	.align	4


	//----- nvinfo : EIATTR_REGCOUNT
	.align		4
        /*0000*/ 	.byte	0x04, 0x2f
        /*0002*/ 	.short	(.L_12 - .L_11)
	.align		4
.L_11:
        /*0004*/ 	.word	index@(_ZN7cutlass13device_kernelINS_4gemm6kernel13GemmUniversalIN4cute5tupleIJiiiiEEENS1_10collective13CollectiveMmaINS1_37MainloopSm90TmaGmmaWarpSpecializedFP8ILi37ENS5_IJNS4_1CILi2EEENSA_ILi4EEENSA_ILi1EEEEEENS1_35KernelTmaWarpSpecializedCooperativeEEENS5_IJNSA_ILi128EEENSA_ILi64EEENSA_ILi32EEEEEENS_12float_e5m2_tENS5_IJlSD_lEEESL_SM_NS4_8TiledMMAINS4_8MMA_AtomIJNS4_4SM904GMMA30MMA_64x64x32_F32E5M2E5M2_SS_TNILNSQ_7ScaleInE1ELSS_1EEEEEENS4_6LayoutINS5_IJSB_SD_SD_EEENS5_IJSD_NSA_ILi0EEESX_EEEEENS5_IJNS4_10UnderscoreES10_S10_EEEEENS4_23SM90_TMA_LOAD_MULTICASTENS4_14ComposedLayoutINS4_7SwizzleILi1ELi4ELi3EEENS4_18smem_ptr_flag_bitsILi8EEENSV_INS5_IJNSA_ILi8EEESJ_EEENS5_IJSJ_SD_EEEEEEEvNS4_8identityES13_S1D_vS1E_EENS_8epilogue10collective6detail29Sm90TmaWarpSpecializedAdapterINS1H_15DefaultEpilogueISL_SM_SM_NS1G_6thread17LinearCombinationISL_Li1EffLNS1L_9ScaleType4KindE0ELNS_15FloatRoundStyleE2ESL_EENS1_15EpilogueDefaultEEEEEvvEEEEvNT_6ParamsE)
        /*0008*/ 	.word	0x000000a8


	//----- nvinfo : EIATTR_FRAME_SIZE
	.align		4
.L_12:
        /*000c*/ 	.byte	0x04, 0x11
        /*000e*/ 	.short	(.L_14 - .L_13)
	.align		4
.L_13:
        /*0010*/ 	.word	index@(_ZN7cutlass13device_kernelINS_4gemm6kernel13GemmUniversalIN4cute5tupleIJiiiiEEENS1_10collective13CollectiveMmaINS1_37MainloopSm90TmaGmmaWarpSpecializedFP8ILi37ENS5_IJNS4_1CILi2EEENSA_ILi4EEENSA_ILi1EEEEEENS1_35KernelTmaWarpSpecializedCooperativeEEENS5_IJNSA_ILi128EEENSA_ILi64EEENSA_ILi32EEEEEENS_12float_e5m2_tENS5_IJlSD_lEEESL_SM_NS4_8TiledMMAINS4_8MMA_AtomIJNS4_4SM904GMMA30MMA_64x64x32_F32E5M2E5M2_SS_TNILNSQ_7ScaleInE1ELSS_1EEEEEENS4_6LayoutINS5_IJSB_SD_SD_EEENS5_IJSD_NSA_ILi0EEESX_EEEEENS5_IJNS4_10UnderscoreES10_S10_EEEEENS4_23SM90_TMA_LOAD_MULTICASTENS4_14ComposedLayoutINS4_7SwizzleILi1ELi4ELi3EEENS4_18smem_ptr_flag_bitsILi8EEENSV_INS5_IJNSA_ILi8EEESJ_EEENS5_IJSJ_SD_EEEEEEEvNS4_8identityES13_S1D_vS1E_EENS_8epilogue10collective6detail29Sm90TmaWarpSpecializedAdapterINS1H_15DefaultEpilogueISL_SM_SM_NS1G_6thread17LinearCombinationISL_Li1EffLNS1L_9ScaleType4KindE0ELNS_15FloatRoundStyleE2ESL_EENS1_15EpilogueDefaultEEEEEvvEEEEvNT_6ParamsE)
        /*0014*/ 	.word	0x00000000


	//----- nvinfo : EIATTR_MIN_STACK_SIZE
	.align		4
.L_14:
        /*0018*/ 	.byte	0x04, 0x12
        /*001a*/ 	.short	(.L_16 - .L_15)
	.align		4
.L_15:
        /*001c*/ 	.word	index@(_ZN7cutlass13device_kernelINS_4gemm6kernel13GemmUniversalIN4cute5tupleIJiiiiEEENS1_10collective13CollectiveMmaINS1_37MainloopSm90TmaGmmaWarpSpecializedFP8ILi37ENS5_IJNS4_1CILi2EEENSA_ILi4EEENSA_ILi1EEEEEENS1_35KernelTmaWarpSpecializedCooperativeEEENS5_IJNSA_ILi128EEENSA_ILi64EEENSA_ILi32EEEEEENS_12float_e5m2_tENS5_IJlSD_lEEESL_SM_NS4_8TiledMMAINS4_8MMA_AtomIJNS4_4SM904GMMA30MMA_64x64x32_F32E5M2E5M2_SS_TNILNSQ_7ScaleInE1ELSS_1EEEEEENS4_6LayoutINS5_IJSB_SD_SD_EEENS5_IJSD_NSA_ILi0EEESX_EEEEENS5_IJNS4_10UnderscoreES10_S10_EEEEENS4_23SM90_TMA_LOAD_MULTICASTENS4_14ComposedLayoutINS4_7SwizzleILi1ELi4ELi3EEENS4_18smem_ptr_flag_bitsILi8EEENSV_INS5_IJNSA_ILi8EEESJ_EEENS5_IJSJ_SD_EEEEEEEvNS4_8identityES13_S1D_vS1E_EENS_8epilogue10collective6detail29Sm90TmaWarpSpecializedAdapterINS1H_15DefaultEpilogueISL_SM_SM_NS1G_6thread17LinearCombinationISL_Li1EffLNS1L_9ScaleType4KindE0ELNS_15FloatRoundStyleE2ESL_EENS1_15EpilogueDefaultEEEEEvvEEEEvNT_6ParamsE)
        /*0020*/ 	.word	0x00000000
.L_16:


//--------------------- .nv.compat                --------------------------
	.section	.nv.compat,"",@"SHT_CUDA_COMPAT_INFO"
	.align	4
        /*0000*/ 	.byte	0x02, 0x09, 0x01, 0x00, 0x02, 0x02, 0x04, 0x00, 0x02, 0x05, 0x05, 0x00, 0x03, 0x07, 0x01, 0x01
        /*0010*/ 	.byte	0x02, 0x03, 0x01, 0x00, 0x02, 0x06, 0x01, 0x00, 0x04, 0x0b, 0x08, 0x00, 0x00, 0x00, 0x00, 0x00
        /*0020*/ 	.byte	0x00, 0x00, 0x00, 0x00


//--------------------- .nv.info._ZN7cutlass13device_kernelINS_4gemm6kernel13GemmUniversalIN4cute5tupleIJiiiiEEENS1_10collective13CollectiveMmaINS1_37MainloopSm90TmaGmmaWarpSpecializedFP8ILi37ENS5_IJNS4_1CILi2EEENSA_ILi4EEENSA_ILi1EEEEEENS1_35KernelTmaWarpSpecializedCooperativeEEENS5_IJNSA_ILi128EEENSA_ILi64EEENSA_ILi32EEEEEENS_12float_e5m2_tENS5_IJlSD_lEEESL_SM_NS4_8TiledMMAINS4_8MMA_AtomIJNS4_4SM904GMMA30MMA_64x64x32_F32E5M2E5M2_SS_TNILNSQ_7ScaleInE1ELSS_1EEEEEENS4_6LayoutINS5_IJSB_SD_SD_EEENS5_IJSD_NSA_ILi0EEESX_EEEEENS5_IJNS4_10UnderscoreES10_S10_EEEEENS4_23SM90_TMA_LOAD_MULTICASTENS4_14ComposedLayoutINS4_7SwizzleILi1ELi4ELi3EEENS4_18smem_ptr_flag_bitsILi8EEENSV_INS5_IJNSA_ILi8EEESJ_EEENS5_IJSJ_SD_EEEEEEEvNS4_8identityES13_S1D_vS1E_EENS_8epilogue10collective6detail29Sm90TmaWarpSpecializedAdapterINS1H_15DefaultEpilogueISL_SM_SM_NS1G_6thread17LinearCombinationISL_Li1EffLNS1L_9ScaleType4KindE0ELNS_15FloatRoundStyleE2ESL_EENS1_15EpilogueDefaultEEEEEvvEEEEvNT_6ParamsE --------------------------
	.section	.nv.info._ZN7cutlass13device_kernelINS_4gemm6kernel13GemmUniversalIN4cute5tupleIJiiiiEEENS1_10collective13CollectiveMmaINS1_37MainloopSm90TmaGmmaWarpSpecializedFP8ILi37ENS5_IJNS4_1CILi2EEENSA_ILi4EEENSA_ILi1EEEEEENS1_35KernelTmaWarpSpecializedCooperativeEEENS5_IJNSA_ILi128EEENSA_ILi64EEENSA_ILi32EEEEEENS_12float_e5m2_tENS5_IJlSD_lEEESL_SM_NS4_8TiledMMAINS4_8MMA_AtomIJNS4_4SM904GMMA30MMA_64x64x32_F32E5M2E5M2_SS_TNILNSQ_7ScaleInE1ELSS_1EEEEEENS4_6LayoutINS5_IJSB_SD_SD_EEENS5_IJSD_NSA_ILi0EEESX_EEEEENS5_IJNS4_10UnderscoreES10_S10_EEEEENS4_23SM90_TMA_LOAD_MULTICASTENS4_14ComposedLayoutINS4_7SwizzleILi1ELi4ELi3EEENS4_18smem_ptr_flag_bitsILi8EEENSV_INS5_IJNSA_ILi8EEESJ_EEENS5_IJSJ_SD_EEEEEEEvNS4_8identityES13_S1D_vS1E_EENS_8epilogue10collective6detail29Sm90TmaWarpSpecializedAdapterINS1H_15DefaultEpilogueISL_SM_SM_NS1G_6thread17LinearCombinationISL_Li1EffLNS1L_9ScaleType4KindE0ELNS_15FloatRoundStyleE2ESL_EENS1_15EpilogueDefaultEEEEEvvEEEEvNT_6ParamsE,"",@"SHT_CUDA_INFO"
	.sectionflags	@""
	.align	4


	//----- nvinfo : EIATTR_CUDA_API_VERSION
	.align		4
        /*0000*/ 	.byte	0x04, 0x37
        /*0002*/ 	.short	(.L_18 - .L_17)
.L_17:
        /*0004*/ 	.word	0x00000082


	//----- nvinfo : EIATTR_KPARAM_INFO
	.align		4
.L_18:
        /*0008*/ 	.byte	0x04, 0x17
        /*000a*/ 	.short	(.L_20 - .L_19)
.L_19:
        /*000c*/ 	.word	0x00000000
        /*0010*/ 	.short	0x0000
        /*0012*/ 	.short	0x0070
        /*0014*/ 	.byte	0x00, 0xf0, 0x01, 0x10


	//----- nvinfo : EIATTR_SPARSE_MMA_MASK
	.align		4
.L_20:
        /*0018*/ 	.byte	0x03, 0x50
        /*001a*/ 	.short	0x0000


	//----- nvinfo : EIATTR_MAXREG_COUNT
	.align		4
        /*001c*/ 	.byte	0x03, 0x1b
        /*001e*/ 	.short	0x00a8


	//----- nvinfo : EIATTR_NUM_BARRIERS
	.align		4
        /*0020*/ 	.byte	0x02, 0x4c
        /*0022*/ 	.byte	0x01
	.zero		1


	//----- nvinfo : EIATTR_MERCURY_ISA_VERSION
	.align		4
        /*0024*/ 	.byte	0x03, 0x5f
        /*0026*/ 	.short	0x0101


	//----- nvinfo : EIATTR_INT_WARP_WIDE_INSTR_OFFSETS
	.align		4
        /*0028*/ 	.byte	0x04, 0x31
        /*002a*/ 	.short	(.L_22 - .L_21)


	//   ....[0]....
.L_21:
        /*002c*/ 	.word	0x000008c0


	//   ....[1]....
        /*0030*/ 	.word	0x000009f0


	//   ....[2]....
        /*0034*/ 	.word	0x00000ad0


	//----- nvinfo : EIATTR_COOP_GROUP_MASK_REGIDS
	.align		4
.L_22:
        /*0038*/ 	.byte	0x04, 0x29
        /*003a*/ 	.short	(.L_24 - .L_23)


	//   ....[0]....
.L_23:
        /*003c*/ 	.word	0xffffffff


	//   ....[1]....
        /*0040*/ 	.word	0xffffffff


	//   ....[2]....
        /*0044*/ 	.word	0xffffffff


	//   ....[3]....
        /*0048*/ 	.word	0xffffffff


	//   ....[4]....
        /*004c*/ 	.word	0xffffffff


	//   ....[5]....
        /*0050*/ 	.word	0xffffffff


	//----- nvinfo : EIATTR_COOP_GROUP_INSTR_OFFSETS
	.align		4
.L_24:
        /*0054*/ 	.byte	0x04, 0x28
        /*0056*/ 	.short	(.L_26 - .L_25)


	//   ....[0]....
.L_25:
        /*0058*/ 	.word	0x00000060


	//   ....[1]....
        /*005c*/ 	.word	0x00000070


	//   ....[2]....
        /*0060*/ 	.word	0x00000130


	//   ....[3]....
        /*0064*/ 	.word	0x00000720


	//   ....[4]....
        /*0068*/ 	.word	0x00000c40


	//   ....[5]....
        /*006c*/ 	.word	0x000016b0


	//----- nvinfo : EIATTR_REG_RECONFIG
	.align		4
.L_26:
        /*0070*/ 	.byte	0x01, 0x54
	.zero		2


	//----- nvinfo : EIATTR_MBARRIER_INSTR_OFFSETS
	.align		4
        /*0074*/ 	.byte	0x04, 0x39
        /*0076*/ 	.short	(.L_28 - .L_27)


	//   ....[0]....
.L_27:
        /*0078*/ 	.word	0x00000250
        /*007c*/ 	.word	0x000000ff
        /*0080*/ 	.word	0x00000000
        /*0084*/ 	.short	0x0100
        /*0086*/ 	.byte	0x08
	.zero		1


	//   ....[1]....
        /*0088*/ 	.word	0x00000260
        /*008c*/ 	.word	0x000000ff
        /*0090*/ 	.word	0x00000128
        /*0094*/ 	.short	0x0100
        /*0096*/ 	.byte	0x08
	.zero		1


	//   ....[2]....
        /*0098*/ 	.word	0x00000270
        /*009c*/ 	.word	0x000000ff
        /*00a0*/ 	.word	0x00000008
        /*00a4*/ 	.short	0x0100
        /*00a6*/ 	.byte	0x08
	.zero		1


	//   ....[3]....
        /*00a8*/ 	.word	0x00000280
        /*00ac*/ 	.word	0x000000ff
        /*00b0*/ 	.word	0x00000130
        /*00b4*/ 	.short	0x0100
        /*00b6*/ 	.byte	0x08
	.zero		1


	//   ....[4]....
        /*00b8*/ 	.word	0x00000290
        /*00bc*/ 	.word	0x000000ff
        /*00c0*/ 	.word	0x00000010
        /*00c4*/ 	.short	0x0100
        /*00c6*/ 	.byte	0x08
	.zero		1


	//   ....[5]....
        /*00c8*/ 	.word	0x000002a0
        /*00cc*/ 	.word	0x000000ff
        /*00d0*/ 	.word	0x00000138
        /*00d4*/ 	.short	0x0100
        /*00d6*/ 	.byte	0x08
	.zero		1


	//   ....[6]....
        /*00d8*/ 	.word	0x000002b0
        /*00dc*/ 	.word	0x000000ff
        /*00e0*/ 	.word	0x00000018
        /*00e4*/ 	.short	0x0100
        /*00e6*/ 	.byte	0x08
	.zero		1


	//   ....[7]....
        /*00e8*/ 	.word	0x000002c0
        /*00ec*/ 	.word	0x000000ff
        /*00f0*/ 	.word	0x00000140
        /*00f4*/ 	.short	0x0100
        /*00f6*/ 	.byte	0x08
	.zero		1


	//   ....[8]....
        /*00f8*/ 	.word	0x000002d0
        /*00fc*/ 	.word	0x000000ff
        /*0100*/ 	.word	0x00000020
        /*0104*/ 	.short	0x0100
        /*0106*/ 	.byte	0x08
	.zero		1


	//   ....[9]....
        /*0108*/ 	.word	0x000002e0
        /*010c*/ 	.word	0x000000ff
        /*0110*/ 	.word	0x00000148
        /*0114*/ 	.short	0x0100
        /*0116*/ 	.byte	0x08
	.zero		1


	//   ....[10]....
        /*0118*/ 	.word	0x000002f0
        /*011c*/ 	.word	0x000000ff
        /*0120*/ 	.word	0x00000028
        /*0124*/ 	.short	0x0100
        /*0126*/ 	.byte	0x08
	.zero		1


	//   ....[11]....
        /*0128*/ 	.word	0x00000300
        /*012c*/ 	.word	0x000000ff
        /*0130*/ 	.word	0x00000150
        /*0134*/ 	.short	0x0100
        /*0136*/ 	.byte	0x08
	.zero		1


	//   ....[12]....
        /*0138*/ 	.word	0x00000310
        /*013c*/ 	.word	0x000000ff
        /*0140*/ 	.word	0x00000030
        /*0144*/ 	.short	0x0100
        /*0146*/ 	.byte	0x08
	.zero		1


	//   ....[13]....
        /*0148*/ 	.word	0x00000320
        /*014c*/ 	.word	0x000000ff
        /*0150*/ 	.word	0x00000158
        /*0154*/ 	.short	0x0100
        /*0156*/ 	.byte	0x08
	.zero		1


	//   ....[14]....
        /*0158*/ 	.word	0x00000330
        /*015c*/ 	.word	0x000000ff
        /*0160*/ 	.word	0x00000038
        /*0164*/ 	.short	0x0100
        /*0166*/ 	.byte	0x08
	.zero		1


	//   ....[15]....
        /*0168*/ 	.word	0x00000340
        /*016c*/ 	.word	0x000000ff
        /*0170*/ 	.word	0x00000160
        /*0174*/ 	.short	0x0100
        /*0176*/ 	.byte	0x08
	.zero		1


	//   ....[16]....
        /*0178*/ 	.word	0x00000350
        /*017c*/ 	.word	0x000000ff
        /*0180*/ 	.word	0x00000040
        /*0184*/ 	.short	0x0100
        /*0186*/ 	.byte	0x08
	.zero		1


	//   ....[17]....
        /*0188*/ 	.word	0x00000360
        /*018c*/ 	.word	0x000000ff
        /*0190*/ 	.word	0x00000168
        /*0194*/ 	.short	0x0100
        /*0196*/ 	.byte	0x08
	.zero		1


	//   ....[18]....
        /*0198*/ 	.word	0x00000370
        /*019c*/ 	.word	0x000000ff
        /*01a0*/ 	.word	0x00000048
        /*01a4*/ 	.short	0x0100
        /*01a6*/ 	.byte	0x08
	.zero		1


	//   ....[19]....
        /*01a8*/ 	.word	0x00000380
        /*01ac*/ 	.word	0x000000ff
        /*01b0*/ 	.word	0x00000170
        /*01b4*/ 	.short	0x0100
        /*01b6*/ 	.byte	0x08
	.zero		1


	//   ....[20]....
        /*01b8*/ 	.word	0x00000390
        /*01bc*/ 	.word	0x000000ff
        /*01c0*/ 	.word	0x00000050
        /*01c4*/ 	.short	0x0100
        /*01c6*/ 	.byte	0x08
	.zero		1


	//   ....[21]....
        /*01c8*/ 	.word	0x000003a0
        /*01cc*/ 	.word	0x000000ff
        /*01d0*/ 	.word	0x00000178
        /*01d4*/ 	.short	0x0100
        /*01d6*/ 	.byte	0x08
	.zero		1


	//   ....[22]....
        /*01d8*/ 	.word	0x000003b0
        /*01dc*/ 	.word	0x000000ff
        /*01e0*/ 	.word	0x00000058
        /*01e4*/ 	.short	0x0100
        /*01e6*/ 	.byte	0x08
	.zero		1


	//   ....[23]....
        /*01e8*/ 	.word	0x000003c0
        /*01ec*/ 	.word	0x000000ff
        /*01f0*/ 	.word	0x00000180
        /*01f4*/ 	.short	0x0100
        /*01f6*/ 	.byte	0x08
	.zero		1


	//   ....[24]....
        /*01f8*/ 	.word	0x000003d0
        /*01fc*/ 	.word	0x000000ff
        /*0200*/ 	.word	0x00000060
        /*0204*/ 	.short	0x0100
        /*0206*/ 	.byte	0x08
	.zero		1


	//   ....[25]....
        /*0208*/ 	.word	0x000003e0
        /*020c*/ 	.word	0x000000ff
        /*0210*/ 	.word	0x00000188
        /*0214*/ 	.short	0x0100
        /*0216*/ 	.byte	0x08
	.zero		1


	//   ....[26]....
        /*0218*/ 	.word	0x000003f0
        /*021c*/ 	.word	0x000000ff
        /*0220*/ 	.word	0x00000068
        /*0224*/ 	.short	0x0100
        /*0226*/ 	.byte	0x08
	.zero		1


	//   ....[27]....
        /*0228*/ 	.word	0x00000400
        /*022c*/ 	.word	0x000000ff
        /*0230*/ 	.word	0x00000190
        /*0234*/ 	.short	0x0100
        /*0236*/ 	.byte	0x08
	.zero		1


	//   ....[28]....
        /*0238*/ 	.word	0x00000410
        /*023c*/ 	.word	0x000000ff
        /*0240*/ 	.word	0x00000070
        /*0244*/ 	.short	0x0100
        /*0246*/ 	.byte	0x08
	.zero		1


	//   ....[29]....
        /*0248*/ 	.word	0x00000420
        /*024c*/ 	.word	0x000000ff
        /*0250*/ 	.word	0x00000198
        /*0254*/ 	.short	0x0100
        /*0256*/ 	.byte	0x08
	.zero		1


	//   ....[30]....
        /*0258*/ 	.word	0x00000430
        /*025c*/ 	.word	0x000000ff
        /*0260*/ 	.word	0x00000078
        /*0264*/ 	.short	0x0100
        /*0266*/ 	.byte	0x08
	.zero		1


	//   ....[31]....
        /*0268*/ 	.word	0x00000440
        /*026c*/ 	.word	0x000000ff
        /*0270*/ 	.word	0x000001a0
        /*0274*/ 	.short	0x0100
        /*0276*/ 	.byte	0x08
	.zero		1


	//   ....[32]....
        /*0278*/ 	.word	0x00000450
        /*027c*/ 	.word	0x000000ff
        /*0280*/ 	.word	0x00000080
        /*0284*/ 	.short	0x0100
        /*0286*/ 	.byte	0x08
	.zero		1


	//   ....[33]....
        /*0288*/ 	.word	0x00000460
        /*028c*/ 	.word	0x000000ff
        /*0290*/ 	.word	0x000001a8
        /*0294*/ 	.short	0x0100
        /*0296*/ 	.byte	0x08
	.zero		1


	//   ....[34]....
        /*0298*/ 	.word	0x00000470
        /*029c*/ 	.word	0x000000ff
        /*02a0*/ 	.word	0x00000088
        /*02a4*/ 	.short	0x0100
        /*02a6*/ 	.byte	0x08
	.zero		1


	//   ....[35]....
        /*02a8*/ 	.word	0x00000480
        /*02ac*/ 	.word	0x000000ff
        /*02b0*/ 	.word	0x000001b0
        /*02b4*/ 	.short	0x0100
        /*02b6*/ 	.byte	0x08
	.zero		1


	//   ....[36]....
        /*02b8*/ 	.word	0x00000490
        /*02bc*/ 	.word	0x000000ff
        /*02c0*/ 	.word	0x00000090
        /*02c4*/ 	.short	0x0100
        /*02c6*/ 	.byte	0x08
	.zero		1


	//   ....[37]....
        /*02c8*/ 	.word	0x000004a0
        /*02cc*/ 	.word	0x000000ff
        /*02d0*/ 	.word	0x000001b8
        /*02d4*/ 	.short	0x0100
        /*02d6*/ 	.byte	0x08
	.zero		1


	//   ....[38]....
        /*02d8*/ 	.word	0x000004b0
        /*02dc*/ 	.word	0x000000ff
        /*02e0*/ 	.word	0x00000098
        /*02e4*/ 	.short	0x0100
        /*02e6*/ 	.byte	0x08
	.zero		1


	//   ....[39]....
        /*02e8*/ 	.word	0x000004c0
        /*02ec*/ 	.word	0x000000ff
        /*02f0*/ 	.word	0x000001c0
        /*02f4*/ 	.short	0x0100
        /*02f6*/ 	.byte	0x08
	.zero		1


	//   ....[40]....
        /*02f8*/ 	.word	0x000004d0
        /*02fc*/ 	.word	0x000000ff
        /*0300*/ 	.word	0x000000a0
        /*0304*/ 	.short	0x0100
        /*0306*/ 	.byte	0x08
	.zero		1


	//   ....[41]....
        /*0308*/ 	.word	0x000004e0
        /*030c*/ 	.word	0x000000ff
        /*0310*/ 	.word	0x000001c8
        /*0314*/ 	.short	0x0100
        /*0316*/ 	.byte	0x08
	.zero		1


	//   ....[42]....
        /*0318*/ 	.word	0x000004f0
        /*031c*/ 	.word	0x000000ff
        /*0320*/ 	.word	0x000000a8
        /*0324*/ 	.short	0x0100
        /*0326*/ 	.byte	0x08
	.zero		1


	//   ....[43]....
        /*0328*/ 	.word	0x00000500
        /*032c*/ 	.word	0x000000ff
        /*0330*/ 	.word	0x000001d0
        /*0334*/ 	.short	0x0100
        /*0336*/ 	.byte	0x08
	.zero		1


	//   ....[44]....
        /*0338*/ 	.word	0x00000510
        /*033c*/ 	.word	0x000000ff
        /*0340*/ 	.word	0x000000b0
        /*0344*/ 	.short	0x0100
        /*0346*/ 	.byte	0x08
	.zero		1


	//   ....[45]....
        /*0348*/ 	.word	0x00000520
        /*034c*/ 	.word	0x000000ff
        /*0350*/ 	.word	0x000001d8
        /*0354*/ 	.short	0x0100
        /*0356*/ 	.byte	0x08
	.zero		1


	//   ....[46]....
        /*0358*/ 	.word	0x00000530
        /*035c*/ 	.word	0x000000ff
        /*0360*/ 	.word	0x000000b8
        /*0364*/ 	.short	0x0100
        /*0366*/ 	.byte	0x08
	.zero		1


	//   ....[47]....
        /*0368*/ 	.word	0x00000540
        /*036c*/ 	.word	0x000000ff
        /*0370*/ 	.word	0x000001e0
        /*0374*/ 	.short	0x0100
        /*0376*/ 	.byte	0x08
	.zero		1


	//   ....[48]....
        /*0378*/ 	.word	0x00000550
        /*037c*/ 	.word	0x000000ff
        /*0380*/ 	.word	0x000000c0
        /*0384*/ 	.short	0x0100
        /*0386*/ 	.byte	0x08
	.zero		1


	//   ....[49]....
        /*0388*/ 	.word	0x00000560
        /*038c*/ 	.word	0x000000ff
        /*0390*/ 	.word	0x000001e8
        /*0394*/ 	.short	0x0100
        /*0396*/ 	.byte	0x08
	.zero		1


	//   ....[50]....
        /*0398*/ 	.word	0x00000570
        /*039c*/ 	.word	0x000000ff
        /*03a0*/ 	.word	0x000000c8
        /*03a4*/ 	.short	0x0100
        /*03a6*/ 	.byte	0x08
	.zero		1


	//   ....[51]....
        /*03a8*/ 	.word	0x00000580
        /*03ac*/ 	.word	0x000000ff
        /*03b0*/ 	.word	0x000001f0
        /*03b4*/ 	.short	0x0100
        /*03b6*/ 	.byte	0x08
	.zero		1


	//   ....[52]....
        /*03b8*/ 	.word	0x00000590
        /*03bc*/ 	.word	0x000000ff
        /*03c0*/ 	.word	0x000000d0
        /*03c4*/ 	.short	0x0100
        /*03c6*/ 	.byte	0x08
	.zero		1


	//   ....[53]....
        /*03c8*/ 	.word	0x000005a0
        /*03cc*/ 	.word	0x000000ff
        /*03d0*/ 	.word	0x000001f8
        /*03d4*/ 	.short	0x0100
        /*03d6*/ 	.byte	0x08
	.zero		1


	//   ....[54]....
        /*03d8*/ 	.word	0x000005b0
        /*03dc*/ 	.word	0x000000ff
        /*03e0*/ 	.word	0x000000d8
        /*03e4*/ 	.short	0x0100
        /*03e6*/ 	.byte	0x08
	.zero		1


	//   ....[55]....
        /*03e8*/ 	.word	0x000005c0
        /*03ec*/ 	.word	0x000000ff
        /*03f0*/ 	.word	0x00000200
        /*03f4*/ 	.short	0x0100
        /*03f6*/ 	.byte	0x08
	.zero		1


	//   ....[56]....
        /*03f8*/ 	.word	0x000005d0
        /*03fc*/ 	.word	0x000000ff
        /*0400*/ 	.word	0x000000e0
        /*0404*/ 	.short	0x0100
        /*0406*/ 	.byte	0x08
	.zero		1


	//   ....[57]....
        /*0408*/ 	.word	0x000005e0
        /*040c*/ 	.word	0x000000ff
        /*0410*/ 	.word	0x00000208
        /*0414*/ 	.short	0x0100
        /*0416*/ 	.byte	0x08
	.zero		1


	//   ....[58]....
        /*0418*/ 	.word	0x000005f0
        /*041c*/ 	.word	0x000000ff
        /*0420*/ 	.word	0x000000e8
        /*0424*/ 	.short	0x0100
        /*0426*/ 	.byte	0x08
	.zero		1


	//   ....[59]....
        /*0428*/ 	.word	0x00000600
        /*042c*/ 	.word	0x000000ff
        /*0430*/ 	.word	0x00000210
        /*0434*/ 	.short	0x0100
        /*0436*/ 	.byte	0x08
	.zero		1


	//   ....[60]....
        /*0438*/ 	.word	0x00000610
        /*043c*/ 	.word	0x000000ff
        /*0440*/ 	.word	0x000000f0
        /*0444*/ 	.short	0x0100
        /*0446*/ 	.byte	0x08
	.zero		1


	//   ....[61]....
        /*0448*/ 	.word	0x00000620
        /*044c*/ 	.word	0x000000ff
        /*0450*/ 	.word	0x00000218
        /*0454*/ 	.short	0x0100
        /*0456*/ 	.byte	0x08
	.zero		1


	//   ....[62]....
        /*0458*/ 	.word	0x00000630
        /*045c*/ 	.word	0x000000ff
        /*0460*/ 	.word	0x000000f8
        /*0464*/ 	.short	0x0100
        /*0466*/ 	.byte	0x08
	.zero		1


	//   ....[63]....
        /*0468*/ 	.word	0x00000640
        /*046c*/ 	.word	0x000000ff
        /*0470*/ 	.word	0x00000220
        /*0474*/ 	.short	0x0100
        /*0476*/ 	.byte	0x08
	.zero		1


	//   ....[64]....
        /*0478*/ 	.word	0x00000650
        /*047c*/ 	.word	0x000000ff
        /*0480*/ 	.word	0x00000100
        /*0484*/ 	.short	0x0100
        /*0486*/ 	.byte	0x08
	.zero		1


	//   ....[65]....
        /*0488*/ 	.word	0x00000660
        /*048c*/ 	.word	0x000000ff
        /*0490*/ 	.word	0x00000228
        /*0494*/ 	.short	0x0100
        /*0496*/ 	.byte	0x08
	.zero		1


	//   ....[66]....
        /*0498*/ 	.word	0x00000670
        /*049c*/ 	.word	0x000000ff
        /*04a0*/ 	.word	0x00000108
        /*04a4*/ 	.short	0x0100
        /*04a6*/ 	.byte	0x08
	.zero		1


	//   ....[67]....
        /*04a8*/ 	.word	0x00000680
        /*04ac*/ 	.word	0x000000ff
        /*04b0*/ 	.word	0x00000230
        /*04b4*/ 	.short	0x0100
        /*04b6*/ 	.byte	0x08
	.zero		1


	//   ....[68]....
        /*04b8*/ 	.word	0x00000690
        /*04bc*/ 	.word	0x000000ff
        /*04c0*/ 	.word	0x00000110
        /*04c4*/ 	.short	0x0100
        /*04c6*/ 	.byte	0x08
	.zero		1


	//   ....[69]....
        /*04c8*/ 	.word	0x000006a0
        /*04cc*/ 	.word	0x000000ff
        /*04d0*/ 	.word	0x00000238
        /*04d4*/ 	.short	0x0100
        /*04d6*/ 	.byte	0x08
	.zero		1


	//   ....[70]....
        /*04d8*/ 	.word	0x000006b0
        /*04dc*/ 	.word	0x000000ff
        /*04e0*/ 	.word	0x00000118
        /*04e4*/ 	.short	0x0100
        /*04e6*/ 	.byte	0x08
	.zero		1


	//   ....[71]....
        /*04e8*/ 	.word	0x000006c0
        /*04ec*/ 	.word	0x000000ff
        /*04f0*/ 	.word	0x00000240
        /*04f4*/ 	.short	0x0100
        /*04f6*/ 	.byte	0x08
	.zero		1


	//   ....[72]....
        /*04f8*/ 	.word	0x000006d0
        /*04fc*/ 	.word	0x000000ff
        /*0500*/ 	.word	0x00000120
        /*0504*/ 	.short	0x0100
        /*0506*/ 	.byte	0x08
	.zero		1


	//   ....[73]....
        /*0508*/ 	.word	0x000006e0
        /*050c*/ 	.word	0x000000ff
        /*0510*/ 	.word	0x00000248
        /*0514*/ 	.short	0x0100
        /*0516*/ 	.byte	0x08
	.zero		1


	//   ....[74]....
        /*0518*/ 	.word	0x00000b50
        /*051c*/ 	.word	0x000000ff
        /*0520*/ 	.word	0x00000260
        /*0524*/ 	.short	0x0100
        /*0526*/ 	.byte	0x06
	.zero		1


	//   ....[75]....
        /*0528*/ 	.word	0x00000be0
        /*052c*/ 	.word	0x000000ff
        /*0530*/ 	.word	0x00000268
        /*0534*/ 	.short	0x0100
        /*0536*/ 	.byte	0x06
	.zero		1


	//   ....[76]....
        /*0538*/ 	.word	0x000019f0
        /*053c*/ 	.word	0x000000ff
        /*0540*/ 	.word	0x00000000
        /*0544*/ 	.short	0x010a
        /*0546*/ 	.byte	0x06
	.zero		1


	//   ....[77]....
        /*0548*/ 	.word	0x00001a30
        /*054c*/ 	.word	0x000000ff
        /*0550*/ 	.word	0x00000000
        /*0554*/ 	.short	0x010a
        /*0556*/ 	.byte	0x06
	.zero		1


	//   ....[78]....
        /*0558*/ 	.word	0x00002020
        /*055c*/ 	.word	0x000000ff
        /*0560*/ 	.word	0x00000000
        /*0564*/ 	.short	0x010a
        /*0566*/ 	.byte	0x0c
	.zero		1


	//   ....[79]....
        /*0568*/ 	.word	0x00002060
        /*056c*/ 	.word	0x000000ff
        /*0570*/ 	.word	0x00000000
        /*0574*/ 	.short	0x010a
        /*0576*/ 	.byte	0x0c
	.zero		1


	//   ....[80]....
        /*0578*/ 	.word	0x00002440
        /*057c*/ 	.word	0x0000000a
        /*0580*/ 	.word	0x00000000
        /*0584*/ 	.short	0x0101
        /*0586*/ 	.byte	0x3f
	.zero		1


	//   ....[81]....
        /*0588*/ 	.word	0x00002900
        /*058c*/ 	.word	0x00000008
        /*0590*/ 	.word	0x00000000
        /*0594*/ 	.short	0x0101
        /*0596*/ 	.byte	0x3f
	.zero		1


	//   ....[82]....
        /*0598*/ 	.word	0x000062b0
        /*059c*/ 	.word	0x00000012
        /*05a0*/ 	.word	0x00000128
        /*05a4*/ 	.short	0x010a
        /*05a6*/ 	.byte	0x3f
	.zero		1


	//   ....[83]....
        /*05a8*/ 	.word	0x000066b0
        /*05ac*/ 	.word	0x00000008
        /*05b0*/ 	.word	0x00000268
        /*05b4*/ 	.short	0x0101
        /*05b6*/ 	.byte	0x3f
	.zero		1


	//   ....[84]....
        /*05b8*/ 	.word	0x00006d90
        /*05bc*/ 	.word	0x00000007
        /*05c0*/ 	.word	0x00000000
        /*05c4*/ 	.short	0x010a
        /*05c6*/ 	.byte	0x3f
	.zero		1


	//   ....[85]....
        /*05c8*/ 	.word	0x00006e10
        /*05cc*/ 	.word	0x00000006
        /*05d0*/ 	.word	0x00000000
        /*05d4*/ 	.short	0x010a
        /*05d6*/ 	.byte	0x3f
	.zero		1


	//   ....[86]....
        /*05d8*/ 	.word	0x00006ea0
        /*05dc*/ 	.word	0x00000007
        /*05e0*/ 	.word	0x00000000
        /*05e4*/ 	.short	0x010a
        /*05e6*/ 	.byte	0x3f
	.zero		1


	//   ....[87]....
        /*05e8*/ 	.word	0x00006f30
        /*05ec*/ 	.word	0x00000006
        /*05f0*/ 	.word	0x00000000
        /*05f4*/ 	.short	0x010a
        /*05f6*/ 	.byte	0x3f
	.zero		1


	//   ....[88]....
        /*05f8*/ 	.word	0x00006fc0
        /*05fc*/ 	.word	0x00000007
        /*0600*/ 	.word	0x00000000
        /*0604*/ 	.short	0x010a
        /*0606*/ 	.byte	0x3f
	.zero		1


	//   ....[89]....
        /*0608*/ 	.word	0x00007050
        /*060c*/ 	.word	0x00000006
        /*0610*/ 	.word	0x00000000
        /*0614*/ 	.short	0x010a
        /*0616*/ 	.byte	0x3f
	.zero		1


	//   ....[90]....
        /*0618*/ 	.word	0x000070e0
        /*061c*/ 	.word	0x00000007
        /*0620*/ 	.word	0x00000000
        /*0624*/ 	.short	0x010a
        /*0626*/ 	.byte	0x3f
	.zero		1


	//   ....[91]....
        /*0628*/ 	.word	0x00007170
        /*062c*/ 	.word	0x00000006
        /*0630*/ 	.word	0x00000000
        /*0634*/ 	.short	0x010a
        /*0636*/ 	.byte	0x3f
	.zero		1


	//   ....[92]....
        /*0638*/ 	.word	0x00007200
        /*063c*/ 	.word	0x00000007
        /*0640*/ 	.word	0x00000000
        /*0644*/ 	.short	0x010a
        /*0646*/ 	.byte	0x3f
	.zero		1


	//   ....[93]....
        /*0648*/ 	.word	0x00007290
        /*064c*/ 	.word	0x00000006
        /*0650*/ 	.word	0x00000000
        /*0654*/ 	.short	0x010a
        /*0656*/ 	.byte	0x3f
	.zero		1


	//   ....[94]....
        /*0658*/ 	.word	0x00007320
        /*065c*/ 	.word	0x00000007
        /*0660*/ 	.word	0x00000000
        /*0664*/ 	.short	0x010a
        /*0666*/ 	.byte	0x3f
	.zero		1


	//   ....[95]....
        /*0668*/ 	.word	0x000073b0
        /*066c*/ 	.word	0x00000006
        /*0670*/ 	.word	0x00000000
        /*0674*/ 	.short	0x010a
        /*0676*/ 	.byte	0x3f
	.zero		1


	//   ....[96]....
        /*0678*/ 	.word	0x00007440
        /*067c*/ 	.word	0x00000007
        /*0680*/ 	.word	0x00000000
        /*0684*/ 	.short	0x010a
        /*0686*/ 	.byte	0x3f
	.zero		1


	//   ....[97]....
        /*0688*/ 	.word	0x000074d0
        /*068c*/ 	.word	0x00000006
        /*0690*/ 	.word	0x00000000
        /*0694*/ 	.short	0x010a
        /*0696*/ 	.byte	0x3f
	.zero		1


	//   ....[98]....
        /*0698*/ 	.word	0x00007560
        /*069c*/ 	.word	0x00000007
        /*06a0*/ 	.word	0x00000000
        /*06a4*/ 	.short	0x010a
        /*06a6*/ 	.byte	0x3f
	.zero		1


	//   ....[99]....
        /*06a8*/ 	.word	0x000075f0
        /*06ac*/ 	.word	0x00000006
        /*06b0*/ 	.word	0x00000000
        /*06b4*/ 	.short	0x010a
        /*06b6*/ 	.byte	0x3f
	.zero		1


	//   ....[100]....
        /*06b8*/ 	.word	0x00007680
        /*06bc*/ 	.word	0x00000007
        /*06c0*/ 	.word	0x00000000
        /*06c4*/ 	.short	0x010a
        /*06c6*/ 	.byte	0x3f
	.zero		1


	//   ....[101]....
        /*06c8*/ 	.word	0x00007710
        /*06cc*/ 	.word	0x00000006
        /*06d0*/ 	.word	0x00000000
        /*06d4*/ 	.short	0x010a
        /*06d6*/ 	.byte	0x3f
	.zero		1


	//   ....[102]....
        /*06d8*/ 	.word	0x000077a0
        /*06dc*/ 	.word	0x00000007
        /*06e0*/ 	.word	0x00000000
        /*06e4*/ 	.short	0x010a
        /*06e6*/ 	.byte	0x3f
	.zero		1


	//   ....[103]....
        /*06e8*/ 	.word	0x00007830
        /*06ec*/ 	.word	0x00000006
        /*06f0*/ 	.word	0x00000000
        /*06f4*/ 	.short	0x010a
        /*06f6*/ 	.byte	0x3f
	.zero		1


	//   ....[104]....
        /*06f8*/ 	.word	0x000078c0
        /*06fc*/ 	.word	0x00000007
        /*0700*/ 	.word	0x00000000
        /*0704*/ 	.short	0x010a
        /*0706*/ 	.byte	0x3f
	.zero		1


	//   ....[105]....
        /*0708*/ 	.word	0x00007950
        /*070c*/ 	.word	0x00000006
        /*0710*/ 	.word	0x00000000
        /*0714*/ 	.short	0x010a
        /*0716*/ 	.byte	0x3f
	.zero		1


	//   ....[106]....
        /*0718*/ 	.word	0x000079e0
        /*071c*/ 	.word	0x00000007
        /*0720*/ 	.word	0x00000000
        /*0724*/ 	.short	0x010a
        /*0726*/ 	.byte	0x3f
	.zero		1


	//   ....[107]....
        /*0728*/ 	.word	0x00007a70
        /*072c*/ 	.word	0x00000006
        /*0730*/ 	.word	0x00000000
        /*0734*/ 	.short	0x010a
        /*0736*/ 	.byte	0x3f
	.zero		1


	//   ....[108]....
        /*0738*/ 	.word	0x00007b00
        /*073c*/ 	.word	0x00000007
        /*0740*/ 	.word	0x00000000
        /*0744*/ 	.short	0x010a
        /*0746*/ 	.byte	0x3f
	.zero		1


	//   ....[109]....
        /*0748*/ 	.word	0x00007b90
        /*074c*/ 	.word	0x00000006
        /*0750*/ 	.word	0x00000000
        /*0754*/ 	.short	0x010a
        /*0756*/ 	.byte	0x3f
	.zero		1


	//   ....[110]....
        /*0758*/ 	.word	0x00007c20
        /*075c*/ 	.word	0x00000007
        /*0760*/ 	.word	0x00000000
        /*0764*/ 	.short	0x010a
        /*0766*/ 	.byte	0x3f
	.zero		1


	//   ....[111]....
        /*0768*/ 	.word	0x00007cb0
        /*076c*/ 	.word	0x00000006
        /*0770*/ 	.word	0x00000000
        /*0774*/ 	.short	0x010a
        /*0776*/ 	.byte	0x3f
	.zero		1


	//   ....[112]....
        /*0778*/ 	.word	0x00007d40
        /*077c*/ 	.word	0x00000007
        /*0780*/ 	.word	0x00000000
        /*0784*/ 	.short	0x010a
        /*0786*/ 	.byte	0x3f
	.zero		1


	//   ....[113]....
        /*0788*/ 	.word	0x00007dd0
        /*078c*/ 	.word	0x00000006
        /*0790*/ 	.word	0x00000000
        /*0794*/ 	.short	0x010a
        /*0796*/ 	.byte	0x3f
	.zero		1


	//   ....[114]....
        /*0798*/ 	.word	0x00007e60
        /*079c*/ 	.word	0x00000007
        /*07a0*/ 	.word	0x00000000
        /*07a4*/ 	.short	0x010a
        /*07a6*/ 	.byte	0x3f
	.zero		1


	//   ....[115]....
        /*07a8*/ 	.word	0x00007ef0
        /*07ac*/ 	.word	0x00000006
        /*07b0*/ 	.word	0x00000000
        /*07b4*/ 	.short	0x010a
        /*07b6*/ 	.byte	0x3f
	.zero		1


	//   ....[116]....
        /*07b8*/ 	.word	0x00007f80
        /*07bc*/ 	.word	0x00000007
        /*07c0*/ 	.word	0x00000000
        /*07c4*/ 	.short	0x010a
        /*07c6*/ 	.byte	0x3f
	.zero		1


	//   ....[117]....
        /*07c8*/ 	.word	0x00008010
        /*07cc*/ 	.word	0x00000006
        /*07d0*/ 	.word	0x00000000
        /*07d4*/ 	.short	0x010a
        /*07d6*/ 	.byte	0x3f
	.zero		1


	//   ....[118]....
        /*07d8*/ 	.word	0x000080a0
        /*07dc*/ 	.word	0x00000007
        /*07e0*/ 	.word	0x00000000
        /*07e4*/ 	.short	0x010a
        /*07e6*/ 	.byte	0x3f
	.zero		1


	//   ....[119]....
        /*07e8*/ 	.word	0x00008130
        /*07ec*/ 	.word	0x00000006
        /*07f0*/ 	.word	0x00000000
        /*07f4*/ 	.short	0x010a
        /*07f6*/ 	.byte	0x3f
	.zero		1


	//   ....[120]....
        /*07f8*/ 	.word	0x000081c0
        /*07fc*/ 	.word	0x00000005
        /*0800*/ 	.word	0x00000000
        /*0804*/ 	.short	0x010a
        /*0806*/ 	.byte	0x3f
	.zero		1


	//   ....[121]....
        /*0808*/ 	.word	0x00008230
        /*080c*/ 	.word	0x00000009
        /*0810*/ 	.word	0x00000000
        /*0814*/ 	.short	0x010a
        /*0816*/ 	.byte	0x3f
	.zero		1


	//   ....[122]....
        /*0818*/ 	.word	0x00008290
        /*081c*/ 	.word	0x0000000b
        /*0820*/ 	.word	0x00000000
        /*0824*/ 	.short	0x010a
        /*0826*/ 	.byte	0x3f
	.zero		1


	//   ....[123]....
        /*0828*/ 	.word	0x00008360
        /*082c*/ 	.word	0x00000012
        /*0830*/ 	.word	0x00000128
        /*0834*/ 	.short	0x010a
        /*0836*/ 	.byte	0x3f
	.zero		1


	//   ....[124]....
        /*0838*/ 	.word	0x00008430
        /*083c*/ 	.word	0x00000007
        /*0840*/ 	.word	0x00000000
        /*0844*/ 	.short	0x010a
        /*0846*/ 	.byte	0x3f
	.zero		1


	//   ....[125]....
        /*0848*/ 	.word	0x00008480
        /*084c*/ 	.word	0x00000006
        /*0850*/ 	.word	0x00000000
        /*0854*/ 	.short	0x010a
        /*0856*/ 	.byte	0x3f
	.zero		1


	//   ....[126]....
        /*0858*/ 	.word	0x000084d0
        /*085c*/ 	.word	0x00000007
        /*0860*/ 	.word	0x00000000
        /*0864*/ 	.short	0x010a
        /*0866*/ 	.byte	0x3f
	.zero		1


	//   ....[127]....
        /*0868*/ 	.word	0x00008520
        /*086c*/ 	.word	0x00000006
        /*0870*/ 	.word	0x00000000
        /*0874*/ 	.short	0x010a
        /*0876*/ 	.byte	0x3f
	.zero		1


	//   ....[128]....
        /*0878*/ 	.word	0x00008570
        /*087c*/ 	.word	0x00000007
        /*0880*/ 	.word	0x00000000
        /*0884*/ 	.short	0x010a
        /*0886*/ 	.byte	0x3f
	.zero		1


	//   ....[129]....
        /*0888*/ 	.word	0x000085c0
        /*088c*/ 	.word	0x00000006
        /*0890*/ 	.word	0x00000000
        /*0894*/ 	.short	0x010a
        /*0896*/ 	.byte	0x3f
	.zero		1


	//   ....[130]....
        /*0898*/ 	.word	0x00008610
        /*089c*/ 	.word	0x00000007
        /*08a0*/ 	.word	0x00000000
        /*08a4*/ 	.short	0x010a
        /*08a6*/ 	.byte	0x3f
	.zero		1


	//   ....[131]....
        /*08a8*/ 	.word	0x00008660
        /*08ac*/ 	.word	0x00000006
        /*08b0*/ 	.word	0x00000000
        /*08b4*/ 	.short	0x010a
        /*08b6*/ 	.byte	0x3f
	.zero		1


	//   ....[132]....
        /*08b8*/ 	.word	0x000086b0
        /*08bc*/ 	.word	0x00000007
        /*08c0*/ 	.word	0x00000000
        /*08c4*/ 	.short	0x010a
        /*08c6*/ 	.byte	0x3f
	.zero		1


	//   ....[133]....
        /*08c8*/ 	.word	0x00008700
        /*08cc*/ 	.word	0x00000006
        /*08d0*/ 	.word	0x00000000
        /*08d4*/ 	.short	0x010a
        /*08d6*/ 	.byte	0x3f
	.zero		1


	//   ....[134]....
        /*08d8*/ 	.word	0x00008750
        /*08dc*/ 	.word	0x00000007
        /*08e0*/ 	.word	0x00000000
        /*08e4*/ 	.short	0x010a
        /*08e6*/ 	.byte	0x3f
	.zero		1


	//   ....[135]....
        /*08e8*/ 	.word	0x000087a0
        /*08ec*/ 	.word	0x00000006
        /*08f0*/ 	.word	0x00000000
        /*08f4*/ 	.short	0x010a
        /*08f6*/ 	.byte	0x3f
	.zero		1


	//   ....[136]....
        /*08f8*/ 	.word	0x000087f0
        /*08fc*/ 	.word	0x00000007
        /*0900*/ 	.word	0x00000000
        /*0904*/ 	.short	0x010a
        /*0906*/ 	.byte	0x3f
	.zero		1


	//   ....[137]....
        /*0908*/ 	.word	0x00008840
        /*090c*/ 	.word	0x00000006
        /*0910*/ 	.word	0x00000000
        /*0914*/ 	.short	0x010a
        /*0916*/ 	.byte	0x3f
	.zero		1


	//   ....[138]....
        /*0918*/ 	.word	0x00008890
        /*091c*/ 	.word	0x00000007
        /*0920*/ 	.word	0x00000000
        /*0924*/ 	.short	0x010a
        /*0926*/ 	.byte	0x3f
	.zero		1


	//   ....[139]....
        /*0928*/ 	.word	0x000088e0
        /*092c*/ 	.word	0x00000006
        /*0930*/ 	.word	0x00000000
        /*0934*/ 	.short	0x010a
        /*0936*/ 	.byte	0x3f
	.zero		1


	//   ....[140]....
        /*0938*/ 	.word	0x00008930
        /*093c*/ 	.word	0x00000007
        /*0940*/ 	.word	0x00000000
        /*0944*/ 	.short	0x010a
        /*0946*/ 	.byte	0x3f
	.zero		1


	//   ....[141]....
        /*0948*/ 	.word	0x00008980
        /*094c*/ 	.word	0x00000006
        /*0950*/ 	.word	0x00000000
        /*0954*/ 	.short	0x010a
        /*0956*/ 	.byte	0x3f
	.zero		1


	//   ....[142]....
        /*0958*/ 	.word	0x000089d0
        /*095c*/ 	.word	0x00000007
        /*0960*/ 	.word	0x00000000
        /*0964*/ 	.short	0x010a
        /*0966*/ 	.byte	0x3f
	.zero		1


	//   ....[143]....
        /*0968*/ 	.word	0x00008a20
        /*096c*/ 	.word	0x00000006
        /*0970*/ 	.word	0x00000000
        /*0974*/ 	.short	0x010a
        /*0976*/ 	.byte	0x3f
	.zero		1


	//   ....[144]....
        /*0978*/ 	.word	0x00008a70
        /*097c*/ 	.word	0x00000007
        /*0980*/ 	.word	0x00000000
        /*0984*/ 	.short	0x010a
        /*0986*/ 	.byte	0x3f
	.zero		1


	//   ....[145]....
        /*0988*/ 	.word	0x00008ac0
        /*098c*/ 	.word	0x00000006
        /*0990*/ 	.word	0x00000000
        /*0994*/ 	.short	0x010a
        /*0996*/ 	.byte	0x3f
	.zero		1


	//   ....[146]....
        /*0998*/ 	.word	0x00008b10
        /*099c*/ 	.word	0x00000007
        /*09a0*/ 	.word	0x00000000
        /*09a4*/ 	.short	0x010a
        /*09a6*/ 	.byte	0x3f
	.zero		1


	//   ....[147]....
        /*09a8*/ 	.word	0x00008b60
        /*09ac*/ 	.word	0x00000006
        /*09b0*/ 	.word	0x00000000
        /*09b4*/ 	.short	0x010a
        /*09b6*/ 	.byte	0x3f
	.zero		1


	//   ....[148]....
        /*09b8*/ 	.word	0x00008bb0
        /*09bc*/ 	.word	0x00000007
        /*09c0*/ 	.word	0x00000000
        /*09c4*/ 	.short	0x010a
        /*09c6*/ 	.byte	0x3f
	.zero		1


	//   ....[149]....
        /*09c8*/ 	.word	0x00008c00
        /*09cc*/ 	.word	0x00000006
        /*09d0*/ 	.word	0x00000000
        /*09d4*/ 	.short	0x010a
        /*09d6*/ 	.byte	0x3f
	.zero		1


	//   ....[150]....
        /*09d8*/ 	.word	0x00008c50
        /*09dc*/ 	.word	0x00000007
        /*09e0*/ 	.word	0x00000000
        /*09e4*/ 	.short	0x010a
        /*09e6*/ 	.byte	0x3f
	.zero		1


	//   ....[151]....
        /*09e8*/ 	.word	0x00008ca0
        /*09ec*/ 	.word	0x00000006
        /*09f0*/ 	.word	0x00000000
        /*09f4*/ 	.short	0x010a
        /*09f6*/ 	.byte	0x3f
	.zero		1


	//   ....[152]....
        /*09f8*/ 	.word	0x00008cf0
        /*09fc*/ 	.word	0x00000007
        /*0a00*/ 	.word	0x00000000
        /*0a04*/ 	.short	0x010a
        /*0a06*/ 	.byte	0x3f
	.zero		1


	//   ....[153]....
        /*0a08*/ 	.word	0x00008d40
        /*0a0c*/ 	.word	0x00000006
        /*0a10*/ 	.word	0x00000000
        /*0a14*/ 	.short	0x010a
        /*0a16*/ 	.byte	0x3f
	.zero		1


	//   ....[154]....
        /*0a18*/ 	.word	0x00008d90
        /*0a1c*/ 	.word	0x00000007
        /*0a20*/ 	.word	0x00000000
        /*0a24*/ 	.short	0x010a
        /*0a26*/ 	.byte	0x3f
	.zero		1


	//   ....[155]....
        /*0a28*/ 	.word	0x00008de0
        /*0a2c*/ 	.word	0x00000006
        /*0a30*/ 	.word	0x00000000
        /*0a34*/ 	.short	0x010a
        /*0a36*/ 	.byte	0x3f
	.zero		1


	//   ....[156]....
        /*0a38*/ 	.word	0x00008e30
        /*0a3c*/ 	.word	0x00000007
        /*0a40*/ 	.word	0x00000000
        /*0a44*/ 	.short	0x010a
        /*0a46*/ 	.byte	0x3f
	.zero		1


	//   ....[157]....
        /*0a48*/ 	.word	0x00008e80
        /*0a4c*/ 	.word	0x00000006
        /*0a50*/ 	.word	0x00000000
        /*0a54*/ 	.short	0x010a
        /*0a56*/ 	.byte	0x3f
	.zero		1


	//   ....[158]....
        /*0a58*/ 	.word	0x00008ed0
        /*0a5c*/ 	.word	0x00000007
        /*0a60*/ 	.word	0x00000000
        /*0a64*/ 	.short	0x010a
        /*0a66*/ 	.byte	0x3f
	.zero		1


	//   ....[159]....
        /*0a68*/ 	.word	0x00008f20
        /*0a6c*/ 	.word	0x00000006
        /*0a70*/ 	.word	0x00000000
        /*0a74*/ 	.short	0x010a
        /*0a76*/ 	.byte	0x3f
	.zero		1


	//----- nvinfo : EIATTR_NUM_MBARRIERS
	.align		4
.L_28:
        /*0a78*/ 	.byte	0x03, 0x38
        /*0a7a*/ 	.short	0x004c


	//----- nvinfo : EIATTR_EXIT_INSTR_OFFSETS
	.align		4
        /*0a7c*/ 	.byte	0x04, 0x1c
        /*0a7e*/ 	.short	(.L_30 - .L_29)


	//   ....[0]....
.L_29:
        /*0a80*/ 	.word	0x00000da0


	//   ....[1]....
        /*0a84*/ 	.word	0x00001580


	//   ....[2]....
        /*0a88*/ 	.word	0x000058f0


	//   ....[3]....
        /*0a8c*/ 	.word	0x00005e50


	//   ....[4]....
        /*0a90*/ 	.word	0x00008210


	//----- nvinfo : EIATTR_MAX_THREADS
	.align		4
.L_30:
        /*0a94*/ 	.byte	0x04, 0x05
        /*0a96*/ 	.short	(.L_32 - .L_31)
.L_31:
        /*0a98*/ 	.word	0x00000180
        /*0a9c*/ 	.word	0x00000001
        /*0aa0*/ 	.word	0x00000001


	//----- nvinfo : EIATTR_CRS_STACK_SIZE
	.align		4
.L_32:
        /*0aa4*/ 	.byte	0x04, 0x1e
        /*0aa6*/ 	.short	(.L_34 - .L_33)
.L_33:
        /*0aa8*/ 	.word	0x00000000


	//----- nvinfo : EIATTR_CBANK_PARAM_SIZE
	.align		4
.L_34:
        /*0aac*/ 	.byte	0x03, 0x19
        /*0aae*/ 	.short	0x0470


	//----- nvinfo : EIATTR_PARAM_CBANK
	.align		4
        /*0ab0*/ 	.byte	0x04, 0x0a
        /*0ab2*/ 	.short	(.L_36 - .L_35)
	.align		4
.L_35:
        /*0ab4*/ 	.word	index@(.nv.constant0._ZN7cutlass13device_kernelINS_4gemm6kernel13GemmUniversalIN4cute5tupleIJiiiiEEENS1_10collective13CollectiveMmaINS1_37MainloopSm90TmaGmmaWarpSpecializedFP8ILi37ENS5_IJNS4_1CILi2EEENSA_ILi4EEENSA_ILi1EEEEEENS1_35KernelTmaWarpSpecializedCooperativeEEENS5_IJNSA_ILi128EEENSA_ILi64EEENSA_ILi32EEEEEENS_12float_e5m2_tENS5_IJlSD_lEEESL_SM_NS4_8TiledMMAINS4_8MMA_AtomIJNS4_4SM904GMMA30MMA_64x64x32_F32E5M2E5M2_SS_TNILNSQ_7ScaleInE1ELSS_1EEEEEENS4_6LayoutINS5_IJSB_SD_SD_EEENS5_IJSD_NSA_ILi0EEESX_EEEEENS5_IJNS4_10UnderscoreES10_S10_EEEEENS4_23SM90_TMA_LOAD_MULTICASTENS4_14ComposedLayoutINS4_7SwizzleILi1ELi4ELi3EEENS4_18smem_ptr_flag_bitsILi8EEENSV_INS5_IJNSA_ILi8EEESJ_EEENS5_IJSJ_SD_EEEEEEEvNS4_8identityES13_S1D_vS1E_EENS_8epilogue10collective6detail29Sm90TmaWarpSpecializedAdapterINS1H_15DefaultEpilogueISL_SM_SM_NS1G_6thread17LinearCombinationISL_Li1EffLNS1L_9ScaleType4KindE0ELNS_15FloatRoundStyleE2ESL_EENS1_15EpilogueDefaultEEEEEvvEEEEvNT_6ParamsE)
        /*0ab8*/ 	.short	0x0210
        /*0aba*/ 	.short	0x0470


	//----- nvinfo : EIATTR_SW_WAR
	.align		4
.L_36:
        /*0abc*/ 	.byte	0x04, 0x36
        /*0abe*/ 	.short	(.L_38 - .L_37)
.L_37:
        /*0ac0*/ 	.word	0x00000008
.L_38:


//--------------------- .nv.callgraph             --------------------------
	.section	.nv.callgraph,"",@"SHT_CUDA_CALLGRAPH"
	.align	4
	.sectionentsize	8
	.align		4
        /*0000*/ 	.word	0x00000000
	.align		4
        /*0004*/ 	.word	0xffffffff
	.align		4
        /*0008*/ 	.word	0x00000000
	.align		4
        /*000c*/ 	.word	0xfffffffe
	.align		4
        /*0010*/ 	.word	0x00000000
	.align		4
        /*0014*/ 	.word	0xfffffffd
	.align		4
        /*0018*/ 	.word	0x00000000
	.align		4
        /*001c*/ 	.word	0xfffffffc


//--------------------- .nv.constant4             --------------------------
	.section	.nv.constant4,"a",@progbits
	.align	8
	.align		8
.nv.constant4:
        /*0000*/ 	.dword	_ZN40_INTERNAL_7fdcb0a1_4_k_cu_70fc433d_277764cuda3std3__45__cpo5beginE
	.align		8
        /*0008*/ 	.dword	_ZN40_INTERNAL_7fdcb0a1_4_k_cu_70fc433d_277764cuda3std3__45__cpo3endE
	.align		8
        /*0010*/ 	.dword	_ZN40_INTERNAL_7fdcb0a1_4_k_cu_70fc433d_277764cuda3std3__45__cpo6cbeginE
	.align		8
        /*0018*/ 	.dword	_ZN40_INTERNAL_7fdcb0a1_4_k_cu_70fc433d_277764cuda3std3__45__cpo4cendE
	.align		8
        /*0020*/ 	.dword	_ZN40_INTERNAL_7fdcb0a1_4_k_cu_70fc433d_277764cuda3std3__442_GLOBAL__N__7fdcb0a1_4_k_cu_70fc433d_277766ignoreE
	.align		8
        /*0028*/ 	.dword	_ZN40_INTERNAL_7fdcb0a1_4_k_cu_70fc433d_277764cuda3std3__419piecewise_constructE
	.align		8
        /*0030*/ 	.dword	_ZN40_INTERNAL_7fdcb0a1_4_k_cu_70fc433d_277764cuda3std3__48in_placeE
	.align		8
        /*0038*/ 	.dword	_ZN40_INTERNAL_7fdcb0a1_4_k_cu_70fc433d_277764cuda3std6ranges3__45__cpo4swapE
	.align		8
        /*0040*/ 	.dword	_ZN40_INTERNAL_7fdcb0a1_4_k_cu_70fc433d_277764cuda3std6ranges3__45__cpo9iter_moveE
	.align		8
        /*0048*/ 	.dword	_ZN40_INTERNAL_7fdcb0a1_4_k_cu_70fc433d_277764cute7productE
	.align		8
        /*0050*/ 	.dword	_ZN40_INTERNAL_7fdcb0a1_4_k_cu_70fc433d_277764cute1_E


//--------------------- .text._ZN7cutlass13device_kernelINS_4gemm6kernel13GemmUniversalIN4cute5tupleIJiiiiEEENS1_10collective13CollectiveMmaINS1_37MainloopSm90TmaGmmaWarpSpecializedFP8ILi37ENS5_IJNS4_1CILi2EEENSA_ILi4EEENSA_ILi1EEEEEENS1_35KernelTmaWarpSpecializedCooperativeEEENS5_IJNSA_ILi128EEENSA_ILi64EEENSA_ILi32EEEEEENS_12float_e5m2_tENS5_IJlSD_lEEESL_SM_NS4_8TiledMMAINS4_8MMA_AtomIJNS4_4SM904GMMA30MMA_64x64x32_F32E5M2E5M2_SS_TNILNSQ_7ScaleInE1ELSS_1EEEEEENS4_6LayoutINS5_IJSB_SD_SD_EEENS5_IJSD_NSA_ILi0EEESX_EEEEENS5_IJNS4_10UnderscoreES10_S10_EEEEENS4_23SM90_TMA_LOAD_MULTICASTENS4_14ComposedLayoutINS4_7SwizzleILi1ELi4ELi3EEENS4_18smem_ptr_flag_bitsILi8EEENSV_INS5_IJNSA_ILi8EEESJ_EEENS5_IJSJ_SD_EEEEEEEvNS4_8identityES13_S1D_vS1E_EENS_8epilogue10collective6detail29Sm90TmaWarpSpecializedAdapterINS1H_15DefaultEpilogueISL_SM_SM_NS1G_6thread17LinearCombinationISL_Li1EffLNS1L_9ScaleType4KindE0ELNS_15FloatRoundStyleE2ESL_EENS1_15EpilogueDefaultEEEEEvvEEEEvNT_6ParamsE --------------------------
	.section	.text._ZN7cutlass13device_kernelINS_4gemm6kernel13GemmUniversalIN4cute5tupleIJiiiiEEENS1_10collective13CollectiveMmaINS1_37MainloopSm90TmaGmmaWarpSpecializedFP8ILi37ENS5_IJNS4_1CILi2EEENSA_ILi4EEENSA_ILi1EEEEEENS1_35KernelTmaWarpSpecializedCooperativeEEENS5_IJNSA_ILi128EEENSA_ILi64EEENSA_ILi32EEEEEENS_12float_e5m2_tENS5_IJlSD_lEEESL_SM_NS4_8TiledMMAINS4_8MMA_AtomIJNS4_4SM904GMMA30MMA_64x64x32_F32E5M2E5M2_SS_TNILNSQ_7ScaleInE1ELSS_1EEEEEENS4_6LayoutINS5_IJSB_SD_SD_EEENS5_IJSD_NSA_ILi0EEESX_EEEEENS5_IJNS4_10UnderscoreES10_S10_EEEEENS4_23SM90_TMA_LOAD_MULTICASTENS4_14ComposedLayoutINS4_7SwizzleILi1ELi4ELi3EEENS4_18smem_ptr_flag_bitsILi8EEENSV_INS5_IJNSA_ILi8EEESJ_EEENS5_IJSJ_SD_EEEEEEEvNS4_8identityES13_S1D_vS1E_EENS_8epilogue10collective6detail29Sm90TmaWarpSpecializedAdapterINS1H_15DefaultEpilogueISL_SM_SM_NS1G_6thread17LinearCombinationISL_Li1EffLNS1L_9ScaleType4KindE0ELNS_15FloatRoundStyleE2ESL_EENS1_15EpilogueDefaultEEEEEvvEEEEvNT_6ParamsE,"ax",@progbits
	.align	128
.text._ZN7cutlass13device_kernelINS_4gemm6kernel13GemmUniversalIN4cute5tupleIJiiiiEEENS1_10collective13CollectiveMmaINS1_37MainloopSm90TmaGmmaWarpSpecializedFP8ILi37ENS5_IJNS4_1CILi2EEENSA_ILi4EEENSA_ILi1EEEEEENS1_35KernelTmaWarpSpecializedCooperativeEEENS5_IJNSA_ILi128EEENSA_ILi64EEENSA_ILi32EEEEEENS_12float_e5m2_tENS5_IJlSD_lEEESL_SM_NS4_8TiledMMAINS4_8MMA_AtomIJNS4_4SM904GMMA30MMA_64x64x32_F32E5M2E5M2_SS_TNILNSQ_7ScaleInE1ELSS_1EEEEEENS4_6LayoutINS5_IJSB_SD_SD_EEENS5_IJSD_NSA_ILi0EEESX_EEEEENS5_IJNS4_10UnderscoreES10_S10_EEEEENS4_23SM90_TMA_LOAD_MULTICASTENS4_14ComposedLayoutINS4_7SwizzleILi1ELi4ELi3EEENS4_18smem_ptr_flag_bitsILi8EEENSV_INS5_IJNSA_ILi8EEESJ_EEENS5_IJSJ_SD_EEEEEEEvNS4_8identityES13_S1D_vS1E_EENS_8epilogue10collective6detail29Sm90TmaWarpSpecializedAdapterINS1H_15DefaultEpilogueISL_SM_SM_NS1G_6thread17LinearCombinationISL_Li1EffLNS1L_9ScaleType4KindE0ELNS_15FloatRoundStyleE2ESL_EENS1_15EpilogueDefaultEEEEEvvEEEEvNT_6ParamsE:
        .type           _ZN7cutlass13device_kernelINS_4gemm6kernel13GemmUniversalIN4cute5tupleIJiiiiEEENS1_10collective13CollectiveMmaINS1_37MainloopSm90TmaGmmaWarpSpecializedFP8ILi37ENS5_IJNS4_1CILi2EEENSA_ILi4EEENSA_ILi1EEEEEENS1_35KernelTmaWarpSpecializedCooperativeEEENS5_IJNSA_ILi128EEENSA_ILi64EEENSA_ILi32EEEEEENS_12float_e5m2_tENS5_IJlSD_lEEESL_SM_NS4_8TiledMMAINS4_8MMA_AtomIJNS4_4SM904GMMA30MMA_64x64x32_F32E5M2E5M2_SS_TNILNSQ_7ScaleInE1ELSS_1EEEEEENS4_6LayoutINS5_IJSB_SD_SD_EEENS5_IJSD_NSA_ILi0EEESX_EEEEENS5_IJNS4_10UnderscoreES10_S10_EEEEENS4_23SM90_TMA_LOAD_MULTICASTENS4_14ComposedLayoutINS4_7SwizzleILi1ELi4ELi3EEENS4_18smem_ptr_flag_bitsILi8EEENSV_INS5_IJNSA_ILi8EEESJ_EEENS5_IJSJ_SD_EEEEEEEvNS4_8identityES13_S1D_vS1E_EENS_8epilogue10collective6detail29Sm90TmaWarpSpecializedAdapterINS1H_15DefaultEpilogueISL_SM_SM_NS1G_6thread17LinearCombinationISL_Li1EffLNS1L_9ScaleType4KindE0ELNS_15FloatRoundStyleE2ESL_EENS1_15EpilogueDefaultEEEEEvvEEEEvNT_6ParamsE,@function
        .size           _ZN7cutlass13device_kernelINS_4gemm6kernel13GemmUniversalIN4cute5tupleIJiiiiEEENS1_10collective13CollectiveMmaINS1_37MainloopSm90TmaGmmaWarpSpecializedFP8ILi37ENS5_IJNS4_1CILi2EEENSA_ILi4EEENSA_ILi1EEEEEENS1_35KernelTmaWarpSpecializedCooperativeEEENS5_IJNSA_ILi128EEENSA_ILi64EEENSA_ILi32EEEEEENS_12float_e5m2_tENS5_IJlSD_lEEESL_SM_NS4_8TiledMMAINS4_8MMA_AtomIJNS4_4SM904GMMA30MMA_64x64x32_F32E5M2E5M2_SS_TNILNSQ_7ScaleInE1ELSS_1EEEEEENS4_6LayoutINS5_IJSB_SD_SD_EEENS5_IJSD_NSA_ILi0EEESX_EEEEENS5_IJNS4_10UnderscoreES10_S10_EEEEENS4_23SM90_TMA_LOAD_MULTICASTENS4_14ComposedLayoutINS4_7SwizzleILi1ELi4ELi3EEENS4_18smem_ptr_flag_bitsILi8EEENSV_INS5_IJNSA_ILi8EEESJ_EEENS5_IJSJ_SD_EEEEEEEvNS4_8identityES13_S1D_vS1E_EENS_8epilogue10collective6detail29Sm90TmaWarpSpecializedAdapterINS1H_15DefaultEpilogueISL_SM_SM_NS1G_6thread17LinearCombinationISL_Li1EffLNS1L_9ScaleType4KindE0ELNS_15FloatRoundStyleE2ESL_EENS1_15EpilogueDefaultEEEEEvvEEEEvNT_6ParamsE,(.L_x_209 - _ZN7cutlass13device_kernelINS_4gemm6kernel13GemmUniversalIN4cute5tupleIJiiiiEEENS1_10collective13CollectiveMmaINS1_37MainloopSm90TmaGmmaWarpSpecializedFP8ILi37ENS5_IJNS4_1CILi2EEENSA_ILi4EEENSA_ILi1EEEEEENS1_35KernelTmaWarpSpecializedCooperativeEEENS5_IJNSA_ILi128EEENSA_ILi64EEENSA_ILi32EEEEEENS_12float_e5m2_tENS5_IJlSD_lEEESL_SM_NS4_8TiledMMAINS4_8MMA_AtomIJNS4_4SM904GMMA30MMA_64x64x32_F32E5M2E5M2_SS_TNILNSQ_7ScaleInE1ELSS_1EEEEEENS4_6LayoutINS5_IJSB_SD_SD_EEENS5_IJSD_NSA_ILi0EEESX_EEEEENS5_IJNS4_10UnderscoreES10_S10_EEEEENS4_23SM90_TMA_LOAD_MULTICASTENS4_14ComposedLayoutINS4_7SwizzleILi1ELi4ELi3EEENS4_18smem_ptr_flag_bitsILi8EEENSV_INS5_IJNSA_ILi8EEESJ_EEENS5_IJSJ_SD_EEEEEEEvNS4_8identityES13_S1D_vS1E_EENS_8epilogue10collective6detail29Sm90TmaWarpSpecializedAdapterINS1H_15DefaultEpilogueISL_SM_SM_NS1G_6thread17LinearCombinationISL_Li1EffLNS1L_9ScaleType4KindE0ELNS_15FloatRoundStyleE2ESL_EENS1_15EpilogueDefaultEEEEEvvEEEEvNT_6ParamsE)
        .other          _ZN7cutlass13device_kernelINS_4gemm6kernel13GemmUniversalIN4cute5tupleIJiiiiEEENS1_10collective13CollectiveMmaINS1_37MainloopSm90TmaGmmaWarpSpecializedFP8ILi37ENS5_IJNS4_1CILi2EEENSA_ILi4EEENSA_ILi1EEEEEENS1_35KernelTmaWarpSpecializedCooperativeEEENS5_IJNSA_ILi128EEENSA_ILi64EEENSA_ILi32EEEEEENS_12float_e5m2_tENS5_IJlSD_lEEESL_SM_NS4_8TiledMMAINS4_8MMA_AtomIJNS4_4SM904GMMA30MMA_64x64x32_F32E5M2E5M2_SS_TNILNSQ_7ScaleInE1ELSS_1EEEEEENS4_6LayoutINS5_IJSB_SD_SD_EEENS5_IJSD_NSA_ILi0EEESX_EEEEENS5_IJNS4_10UnderscoreES10_S10_EEEEENS4_23SM90_TMA_LOAD_MULTICASTENS4_14ComposedLayoutINS4_7SwizzleILi1ELi4ELi3EEENS4_18smem_ptr_flag_bitsILi8EEENSV_INS5_IJNSA_ILi8EEESJ_EEENS5_IJSJ_SD_EEEEEEEvNS4_8identityES13_S1D_vS1E_EENS_8epilogue10collective6detail29Sm90TmaWarpSpecializedAdapterINS1H_15DefaultEpilogueISL_SM_SM_NS1G_6thread17LinearCombinationISL_Li1EffLNS1L_9ScaleType4KindE0ELNS_15FloatRoundStyleE2ESL_EENS1_15EpilogueDefaultEEEEEvvEEEEvNT_6ParamsE,@"STO_CUDA_ENTRY STV_DEFAULT"
_ZN7cutlass13device_kernelINS_4gemm6kernel13GemmUniversalIN4cute5tupleIJiiiiEEENS1_10collective13CollectiveMmaINS1_37MainloopSm90TmaGmmaWarpSpecializedFP8ILi37ENS5_IJNS4_1CILi2EEENSA_ILi4EEENSA_ILi1EEEEEENS1_35KernelTmaWarpSpecializedCooperativeEEENS5_IJNSA_ILi128EEENSA_ILi64EEENSA_ILi32EEEEEENS_12float_e5m2_tENS5_IJlSD_lEEESL_SM_NS4_8TiledMMAINS4_8MMA_AtomIJNS4_4SM904GMMA30MMA_64x64x32_F32E5M2E5M2_SS_TNILNSQ_7ScaleInE1ELSS_1EEEEEENS4_6LayoutINS5_IJSB_SD_SD_EEENS5_IJSD_NSA_ILi0EEESX_EEEEENS5_IJNS4_10UnderscoreES10_S10_EEEEENS4_23SM90_TMA_LOAD_MULTICASTENS4_14ComposedLayoutINS4_7SwizzleILi1ELi4ELi3EEENS4_18smem_ptr_flag_bitsILi8EEENSV_INS5_IJNSA_ILi8EEESJ_EEENS5_IJSJ_SD_EEEEEEEvNS4_8identityES13_S1D_vS1E_EENS_8epilogue10collective6detail29Sm90TmaWarpSpecializedAdapterINS1H_15DefaultEpilogueISL_SM_SM_NS1G_6thread17LinearCombinationISL_Li1EffLNS1L_9ScaleType4KindE0ELNS_15FloatRoundStyleE2ESL_EENS1_15EpilogueDefaultEEEEEvvEEEEvNT_6ParamsE:
[----:B------:R-:W-:Y:S01]  /*0000*/  LDC R1, c[0x0][0x28] ;  /* 0x00000a00ff017b82 */ /* 0x000fe20000000800 */
[----:B------:R-:W0:Y:S01]  /*0010*/  S2R R0, SR_TID.X ;  /* 0x0000000000007919 */ /* 0x000e220000002100 */
[----:B------:R-:W-:Y:S01]  /*0020*/  ELECT P0, URZ, PT ;  /* 0x00000000003f782f */ /* 0x000fe20003800000 */
[----:B------:R-:W-:Y:S01]  /*0030*/  BSSY B0, `(.L_x_0) ;  /* 0x000000f000007945 */ /* 0x000fe20003800000 */
[--C-:B0-----:R-:W-:Y:S02]  /*0040*/  SHF.R.U32.HI R2, RZ, 0x5, R0.reuse ;  /* 0x00000005ff027819 */ /* 0x101fe40000011600 */
[----:B------:R-:W-:-:S03]  /*0050*/  SHF.R.U32.HI R3, RZ, 0x7, R0 ;  /* 0x00000007ff037819 */ /* 0x000fc60000011600 */
[----:B------:R-:W0:Y:S04]  /*0060*/  SHFL.IDX PT, R7, R2, RZ, 0x1f ;  /* 0x00001fff02077589 */ /* 0x000e2800000e0000 */
[----:B------:R1:W2:Y:S01]  /*0070*/  SHFL.IDX PT, R4, R3, RZ, 0x1f ;  /* 0x00001fff03047589 */ /* 0x0002a200000e0000 */
[----:B0-----:R-:W-:-:S13]  /*0080*/  ISETP.NE.OR P0, PT, R7, RZ, !P0 ;  /* 0x000000ff0700720c */ /* 0x001fda0004705670 */
[----:B-12---:R-:W-:Y:S05]  /*0090*/  @P0 BRA `(.L_x_1) ;  /* 0x0000000000200947 */ /* 0x006fea0003800000 */
[----:B------:R-:W-:Y:S02]  /*00a0*/  ULDC.64 UR4, c[0x0][0x198] ;  /* 0x0000660000047ab9 */ /* 0x000fe40000000a00 */
[----:B------:R-:W-:Y:S02]  /*00b0*/  UIADD3 UR6, UP0, UR4, 0xf0, URZ ;  /* 0x000000f004067890 */ /* 0x000fe4000ff1e03f */
[----:B------:R-:W-:Y:S02]  /*00c0*/  UIADD3 UR4, UP1, UR4, 0x1f0, URZ ;  /* 0x000001f004047890 */ /* 0x000fe4000ff3e03f */
[----:B------:R-:W-:Y:S02]  /*00d0*/  UIADD3.X UR7, URZ, UR5, URZ, UP0, !UPT ;  /* 0x000000053f077290 */ /* 0x000fe400087fe43f */
[----:B------:R-:W-:-:S07]  /*00e0*/  UIADD3.X UR5, URZ, UR5, URZ, UP1, !UPT ;  /* 0x000000053f057290 */ /* 0x000fce0008ffe43f */
[----:B------:R0:W-:Y:S02]  /*00f0*/  UTMACCTL.PF [UR6] ;  /* 0x00000000060079b9 */ /* 0x0001e40008040000 */
[----:B------:R0:W-:Y:S02]  /*0100*/  UTMACCTL.PF [UR4] ;  /* 0x00000000040079b9 */ /* 0x0001e40008040000 */
[----:B0-----:R-:W-:Y:S01]  /*0110*/  NOP ;  /* 0x0000000000007918 */ /* 0x001fe20000000000 */
.L_x_1:
[----:B------:R-:W-:Y:S05]  /*0120*/  BSYNC B0 ;  /* 0x0000000000007941 */ /* 0x000fea0003800000 */
.L_x_0:
[----:B------:R-:W0:Y:S02]  /*0130*/  SHFL.IDX PT, R3, R2, RZ, 0x1f ;  /* 0x00001fff02037589 */ /* 0x000e2400000e0000 */
[----:B0-----:R-:W-:-:S13]  /*0140*/  ISETP.NE.AND P0, PT, R3, RZ, PT ;  /* 0x000000ff0300720c */ /* 0x001fda0003f05270 */
[----:B------:R-:W-:Y:S05]  /*0150*/  @P0 BRA `(.L_x_2) ;  /* 0x00000004006c0947 */ /* 0x000fea0003800000 */
[----:B------:R-:W-:Y:S01]  /*0160*/  ELECT P0, URZ, PT ;  /* 0x00000000003f782f */ /* 0x000fe20003800000 */
[----:B------:R-:W-:-:S12]  /*0170*/  BSSY B0, `(.L_x_2) ;  /* 0x0000059000007945 */ /* 0x000fd80003800000 */
[----:B------:R-:W-:Y:S05]  /*0180*/  @!P0 BRA `(.L_x_3) ;  /* 0x00000004005c8947 */ /* 0x000fea0003800000 */
[----:B------:R-:W0:Y:S01]  /*0190*/  S2UR UR8, SR_CgaCtaId ;  /* 0x00000000000879c3 */ /* 0x000e220000008800 */
[----:B------:R-:W-:Y:S01]  /*01a0*/  UMOV UR4, 0x400 ;  /* 0x0000040000047882 */ /* 0x000fe20000000000 */
[----:B------:R-:W-:Y:S01]  /*01b0*/  UMOV UR5, 0x1 ;  /* 0x0000000100057882 */ /* 0x000fe20000000000 */
[----:B------:R-:W-:Y:S02]  /*01c0*/  UMOV UR6, 0xa ;  /* 0x0000000a00067882 */ /* 0x000fe40000000000 */
[----:B------:R-:W-:-:S04]  /*01d0*/  UIADD3 UR6, -UR6, 0x100000, URZ ;  /* 0x0010000006067890 */ /* 0x000fc8000fffe13f */
[----:B------:R-:W-:Y:S02]  /*01e0*/  USHF.L.U32 UR7, UR6, 0xb, URZ ;  /* 0x0000000b06077899 */ /* 0x000fe4000800063f */
[----:B------:R-:W-:Y:S02]  /*01f0*/  USHF.L.U32 UR6, UR6, 0x1, URZ ;  /* 0x0000000106067899 */ /* 0x000fe4000800063f */
[----:B0-----:R-:W-:Y:S02]  /*0200*/  ULEA UR8, UR8, UR4, 0x18 ;  /* 0x0000000408087291 */ /* 0x001fe4000f8ec03f */
[----:B------:R-:W-:-:S04]  /*0210*/  UIADD3 UR4, -UR5, 0x100000, URZ ;  /* 0x0010000005047890 */ /* 0x000fc8000fffe13f */
[----:B------:R-:W-:Y:S02]  /*0220*/  USHF.L.U32 UR5, UR4, 0xb, URZ ;  /* 0x0000000b04057899 */ /* 0x000fe4000800063f */
[----:B------:R-:W-:Y:S01]  /*0230*/  USHF.L.U32 UR4, UR4, 0x1, URZ ;  /* 0x0000000104047899 */ /* 0x000fe2000800063f */
[----:B------:R-:W0:Y:S11]  /*0240*/  FENCE.VIEW.ASYNC.S ;  /* 0x00000000000073c6 */ /* 0x000e360000000000 */
[----:B0-----:R0:W1:Y:S01]  /*0250*/  SYNCS.EXCH.64 URZ, [UR8], UR4 ;  /* 0x00000004083f75b2 */ /* 0x0010620008000100 */
[----:B------:R0:W2:Y:S01]  /*0260*/  SYNCS.EXCH.64 URZ, [UR8+0x128], UR6 ;  /* 0x00012806083f75b2 */ /* 0x0000a20008000100 */
[----:B------:R0:W3:Y:S01]  /*0270*/  SYNCS.EXCH.64 URZ, [UR8+0x8], UR4 ;  /* 0x00000804083f75b2 */ /* 0x0000e20008000100 */
[----:B------:R0:W4:Y:S01]  /*0280*/  SYNCS.EXCH.64 URZ, [UR8+0x130], UR6 ;  /* 0x00013006083f75b2 */ /* 0x0001220008000100 */
[----:B------:R0:W0:Y:S01]  /*0290*/  SYNCS.EXCH.64 URZ, [UR8+0x10], UR4 ;  /* 0x00001004083f75b2 */ /* 0x0000220008000100 */
        /* <DEDUP_REMOVED lines=69> */
[----:B-1234-:R-:W-:Y:S01]  /*06f0*/  NOP ;  /* 0x0000000000007918 */ /* 0x01efe20000000000 */
.L_x_3:
[----:B0-----:R-:W-:Y:S05]  /*0700*/  BSYNC B0 ;  /* 0x0000000000007941 */ /* 0x001fea0003800000 */
.L_x_2:
[----:B------:R-:W-:Y:S01]  /*0710*/  SHF.R.S32.HI R5, RZ, 0x1f, R0 ;  /* 0x0000001fff057819 */ /* 0x000fe20000011400 */
[----:B------:R-:W0:Y:S01]  /*0720*/  SHFL.IDX PT, R2, R2, RZ, 0x1f ;  /* 0x00001fff02027589 */ /* 0x000e2200000e0000 */
[----:B------:R-:W1:Y:S01]  /*0730*/  S2UR UR8, SR_CTAID.X ;  /* 0x00000000000879c3 */ /* 0x000e620000002500 */
[----:B------:R-:W-:Y:S02]  /*0740*/  ELECT P0, URZ, PT ;  /* 0x00000000003f782f */ /* 0x000fe40003800000 */
[----:B------:R-:W-:Y:S01]  /*0750*/  LEA.HI R5, R5, R0, RZ, 0x7 ;  /* 0x0000000005057211 */ /* 0x000fe200078f38ff */
[----:B------:R-:W2:Y:S01]  /*0760*/  S2R R8, SR_CTAID.Y ;  /* 0x0000000000087919 */ /* 0x000ea20000002600 */
[----:B------:R-:W-:Y:S01]  /*0770*/  ULDC UR4, c[0x0][0x150] ;  /* 0x0000540000047ab9 */ /* 0x000fe20000000800 */
[----:B------:R-:W-:Y:S01]  /*0780*/  VIADD R16, R4, 0xffffffff ;  /* 0xffffffff04107836 */ /* 0x000fe20000000000 */
[----:B------:R-:W-:Y:S01]  /*0790*/  LOP3.LUT R5, R5, 0xffffff80, RZ, 0xc0, !PT ;  /* 0xffffff8005057812 */ /* 0x000fe200078ec0ff */
[----:B------:R-:W-:Y:S01]  /*07a0*/  NOP ;  /* 0x0000000000007918 */ /* 0x000fe20000000000 */
[----:B------:R-:W3:Y:S01]  /*07b0*/  LDC R12, c[0x0][0x144] ;  /* 0x00005100ff0c7b82 */ /* 0x000ee20000000800 */
[----:B------:R-:W-:Y:S01]  /*07c0*/  NOP ;  /* 0x0000000000007918 */ /* 0x000fe20000000000 */
[----:B------:R-:W-:Y:S01]  /*07d0*/  ISETP.GE.U32.AND P6, PT, R16, 0x2, PT ;  /* 0x000000021000780c */ /* 0x000fe20003fc6070 */
[----:B------:R-:W-:Y:S01]  /*07e0*/  IMAD.IADD R5, R0, 0x1, -R5 ;  /* 0x0000000100057824 */ /* 0x000fe200078e0a05 */
[----:B------:R-:W-:-:S04]  /*07f0*/  ISETP.NE.AND P3, PT, R4, RZ, PT ;  /* 0x000000ff0400720c */ /* 0x000fc80003f65270 */
[----:B------:R-:W-:Y:S01]  /*0800*/  SHF.R.S32.HI R6, RZ, 0x1f, R5 ;  /* 0x0000001fff067819 */ /* 0x000fe20000011405 */
[----:B------:R-:W4:Y:S03]  /*0810*/  LDC R14, c[0x0][0x140] ;  /* 0x00005000ff0e7b82 */ /* 0x000f260000000800 */
[----:B------:R-:W-:Y:S02]  /*0820*/  LEA.HI R6, R6, R5, RZ, 0x3 ;  /* 0x0000000506067211 */ /* 0x000fe400078f18ff */
[----:B0-----:R-:W-:Y:S02]  /*0830*/  ISETP.NE.OR P0, PT, R2, RZ, !P0 ;  /* 0x000000ff0200720c */ /* 0x001fe40004705670 */
[--C-:B------:R-:W-:Y:S02]  /*0840*/  SHF.R.S32.HI R2, RZ, 0x3, R6.reuse ;  /* 0x00000003ff027819 */ /* 0x100fe40000011406 */
[----:B------:R-:W-:-:S02]  /*0850*/  SHF.R.S32.HI R11, RZ, 0x1f, R6 ;  /* 0x0000001fff0b7819 */ /* 0x000fc40000011406 */
[----:B------:R-:W-:Y:S02]  /*0860*/  SHF.R.S32.HI R6, RZ, 0x1f, R3 ;  /* 0x0000001fff067819 */ /* 0x000fe40000011403 */
[----:B-1----:R-:W-:Y:S02]  /*0870*/  I2FP.F32.U32 R10, UR8 ;  /* 0x00000008000a7c45 */ /* 0x002fe40008201000 */
[----:B------:R-:W-:Y:S02]  /*0880*/  LEA.HI R11, R11, R2, RZ, 0x2 ;  /* 0x000000020b0b7211 */ /* 0x000fe400078f10ff */
[----:B------:R-:W-:Y:S01]  /*0890*/  LEA.HI R6, R6, R3, RZ, 0x2 ;  /* 0x0000000306067211 */ /* 0x000fe200078f10ff */
[----:B------:R-:W-:Y:S01]  /*08a0*/  FMUL R10, R10, UR4 ;  /* 0x000000040a0a7c20 */ /* 0x000fe20008400000 */
[----:B------:R-:W-:Y:S01]  /*08b0*/  LOP3.LUT R11, R11, 0xfffffffc, RZ, 0xc0, !PT ;  /* 0xfffffffc0b0b7812 */ /* 0x000fe200078ec0ff */
[----:B------:R-:W-:Y:S01]  /*08c0*/  VOTEU.ALL UP0, P0 ;  /* 0x00000000003f7886 */ /* 0x000fe20000000000 */
[----:B------:R-:W-:Y:S01]  /*08d0*/  LOP3.LUT R6, R6, 0x3ffffffc, RZ, 0xc0, !PT ;  /* 0x3ffffffc06067812 */ /* 0x000fe200078ec0ff */
[----:B------:R-:W-:Y:S01]  /*08e0*/  ULDC UR4, c[0x0][0x154] ;  /* 0x0000550000047ab9 */ /* 0x000fe20000000800 */
[----:B--2---:R-:W-:Y:S01]  /*08f0*/  I2FP.F32.U32 R13, R8 ;  /* 0x00000008000d7245 */ /* 0x004fe20000201000 */
[----:B------:R-:W0:Y:S01]  /*0900*/  F2I.U32.TRUNC.NTZ R10, R10 ;  /* 0x0000000a000a7305 */ /* 0x000e22000020f000 */
[----:B------:R-:W-:Y:S01]  /*0910*/  IMAD.IADD R11, R2, 0x1, -R11 ;  /* 0x00000001020b7824 */ /* 0x000fe200078e0a0b */
[----:B------:R-:W1:Y:S01]  /*0920*/  @!UP0 S2UR UR7, SR_CgaCtaId ;  /* 0x00000000000789c3 */ /* 0x000e620000008800 */
[----:B------:R-:W-:-:S02]  /*0930*/  IMAD.IADD R6, R3, 0x1, -R6 ;  /* 0x0000000103067824 */ /* 0x000fc400078e0a06 */
[----:B------:R-:W-:Y:S01]  /*0940*/  FMUL R13, R13, UR4 ;  /* 0x000000040d0d7c20 */ /* 0x000fe20008400000 */
[----:B------:R-:W-:Y:S01]  /*0950*/  UMOV UR4, 0x20 ;  /* 0x0000002000047882 */ /* 0x000fe20000000000 */
[----:B------:R-:W-:Y:S01]  /*0960*/  @!UP0 UMOV UR6, 0x400 ;  /* 0x0000040000068882 */ /* 0x000fe20000000000 */
[----:B------:R-:W-:Y:S01]  /*0970*/  IMAD R6, R6, 0x4, R11 ;  /* 0x0000000406067824 */ /* 0x000fe200078e020b */
[----:B------:R-:W-:-:S04]  /*0980*/  @!UP0 UIADD3 UR4, -UR4, 0x100000, URZ ;  /* 0x0010000004048890 */ /* 0x000fc8000fffe13f */
[----:B------:R-:W-:Y:S02]  /*0990*/  @!UP0 USHF.L.U32 UR5, UR4, 0xb, URZ ;  /* 0x0000000b04058899 */ /* 0x000fe4000800063f */
[----:B------:R-:W-:Y:S01]  /*09a0*/  @!UP0 USHF.L.U32 UR4, UR4, 0x1, URZ ;  /* 0x0000000104048899 */ /* 0x000fe2000800063f */
[----:B----4-:R-:W-:Y:S01]  /*09b0*/  ISETP.EQ.U32.AND P2, PT, R14, 0x1, PT ;  /* 0x000000010e00780c */ /* 0x010fe20003f42070 */
[----:B------:R-:W2:Y:S01]  /*09c0*/  LDC R11, c[0x0][0x148] ;  /* 0x00005200ff0b7b82 */ /* 0x000ea20000000800 */
[----:B------:R-:W4:Y:S01]  /*09d0*/  F2I.U32.TRUNC.NTZ R13, R13 ;  /* 0x0000000d000d7305 */ /* 0x000f22000020f000 */
[----:B------:R-:W-:Y:S01]  /*09e0*/  LEA.HI R2, R6, R6, RZ, 0x1 ;  /* 0x0000000606027211 */ /* 0x000fe200078f08ff */
[----:B------:R-:W-:Y:S01]  /*09f0*/  VOTEU.ALL UP1, P0 ;  /* 0x00000000003f7886 */ /* 0x000fe20000020000 */
[----:B0-----:R-:W-:Y:S02]  /*0a00*/  IMAD.MOV R15, RZ, RZ, -R10 ;  /* 0x000000ffff0f7224 */ /* 0x001fe400078e0a0a */
[----:B------:R-:W-:-:S02]  /*0a10*/  LOP3.LUT R3, R2, 0xfffffffe, RZ, 0xc0, !PT ;  /* 0xfffffffe02037812 */ /* 0x000fc400078ec0ff */
[----:B------:R-:W-:Y:S01]  /*0a20*/  SHF.R.S32.HI R2, RZ, 0x1f, R7 ;  /* 0x0000001fff027819 */ /* 0x000fe20000011407 */
[----:B---3--:R-:W-:Y:S02]  /*0a30*/  IMAD R10, R12, R15, UR8 ;  /* 0x000000080c0a7e24 */ /* 0x008fe4000f8e020f */
[----:B------:R-:W-:Y:S01]  /*0a40*/  IMAD.IADD R3, R6, 0x1, -R3 ;  /* 0x0000000106037824 */ /* 0x000fe200078e0a03 */
[----:B------:R-:W-:-:S04]  /*0a50*/  LEA.HI R2, R2, R7, RZ, 0x2 ;  /* 0x0000000702027211 */ /* 0x000fc800078f10ff */
[----:B------:R-:W-:Y:S01]  /*0a60*/  ISETP.NE.AND P4, PT, R3, R10, PT ;  /* 0x0000000a0300720c */ /* 0x000fe20003f85270 */
[----:B------:R-:W-:Y:S01]  /*0a70*/  IMAD.SHL.U32 R3, R6, 0x4, RZ ;  /* 0x0000000406037824 */ /* 0x000fe200078e00ff */
[----:B------:R-:W-:Y:S01]  /*0a80*/  LOP3.LUT R2, R2, 0xfffffffc, RZ, 0xc0, !PT ;  /* 0xfffffffc02027812 */ /* 0x000fe200078ec0ff */
[----:B----4-:R-:W-:Y:S01]  /*0a90*/  IMAD.MOV R20, RZ, RZ, -R13 ;  /* 0x000000ffff147224 */ /* 0x010fe200078e0a0d */
[----:B-1----:R-:W-:Y:S02]  /*0aa0*/  @!UP0 ULEA UR6, UR7, UR6, 0x18 ;  /* 0x0000000607068291 */ /* 0x002fe4000f8ec03f */
[----:B------:R-:W-:Y:S01]  /*0ab0*/  LOP3.LUT R3, R6, 0xc, R3, 0x78, !PT ;  /* 0x0000000c06037812 */ /* 0x000fe200078e7803 */
[----:B------:R-:W-:Y:S01]  /*0ac0*/  IMAD.IADD R7, R7, 0x1, -R2 ;  /* 0x0000000107077824 */ /* 0x000fe200078e0a02 */
[----:B------:R-:W-:Y:S01]  /*0ad0*/  VOTEU.ALL UP0, P0 ;  /* 0x00000000003f7886 */ /* 0x000fe20000000000 */
[----:B--2---:R-:W-:Y:S01]  /*0ae0*/  IMAD R13, R11, R20, R8 ;  /* 0x000000140b0d7224 */ /* 0x004fe200078e0208 */
[----:B------:R-:W-:Y:S01]  /*0af0*/  LOP3.LUT P0, RZ, R5, 0x7, RZ, 0xc0, !PT ;  /* 0x0000000705ff7812 */ /* 0x000fe2000780c0ff */
[----:B------:R-:W-:Y:S01]  /*0b00*/  IMAD.MOV.U32 R6, RZ, RZ, 0x1 ;  /* 0x00000001ff067424 */ /* 0x000fe200078e00ff */
[----:B------:R-:W-:-:S02]  /*0b10*/  ISETP.NE.AND P1, PT, R7, 0x3, PT ;  /* 0x000000030700780c */ /* 0x000fc40003f25270 */
[----:B------:R-:W-:Y:S02]  /*0b20*/  @P4 LEA.HI R2, R3, R3, RZ, 0x1 ;  /* 0x0000000303024211 */ /* 0x000fe400078f08ff */
[----:B------:R-:W-:Y:S01]  /*0b30*/  ISETP.EQ.OR P1, PT, R7, RZ, !P1 ;  /* 0x000000ff0700720c */ /* 0x000fe20004f22670 */
[----:B------:R-:W0:Y:S02]  /*0b40*/  FENCE.VIEW.ASYNC.S ;  /* 0x00000000000073c6 */ /* 0x000e240000000000 */
[----:B0-----:R0:W1:Y:S01]  /*0b50*/  @!UP0 SYNCS.EXCH.64 URZ, [UR6+0x260], UR4 ;  /* 0x00026004063f85b2 */ /* 0x0010620008000100 */
[----:B------:R-:W-:Y:S02]  /*0b60*/  @P4 SHF.R.S32.HI R2, RZ, 0x1, R2 ;  /* 0x00000001ff024819 */ /* 0x000fe40000011402 */
[----:B------:R-:W-:Y:S02]  /*0b70*/  ISETP.LT.U32.AND P0, PT, R3, 0x8, !P0 ;  /* 0x000000080300780c */ /* 0x000fe40004701070 */
[----:B------:R-:W-:-:S02]  /*0b80*/  @P4 ISETP.NE.AND P5, PT, R2, R13, PT ;  /* 0x0000000d0200420c */ /* 0x000fc40003fa5270 */
[----:B------:R-:W-:Y:S02]  /*0b90*/  ISETP.EQ.AND P1, PT, R4, RZ, P1 ;  /* 0x000000ff0400720c */ /* 0x000fe40000f22270 */
[----:B------:R-:W-:Y:S02]  /*0ba0*/  SEL R5, RZ, 0x1, !P0 ;  /* 0x00000001ff057807 */ /* 0x000fe40004000000 */
[----:B------:R-:W-:Y:S02]  /*0bb0*/  @P4 SEL R6, RZ, 0x1, P5 ;  /* 0x00000001ff064807 */ /* 0x000fe40002800000 */
[----:B------:R-:W-:Y:S02]  /*0bc0*/  SEL R2, RZ, 0x1, !P1 ;  /* 0x00000001ff027807 */ /* 0x000fe40004800000 */
[----:B------:R-:W-:Y:S01]  /*0bd0*/  LOP3.LUT R6, R6, R5, RZ, 0xc0, !PT ;  /* 0x0000000506067212 */ /* 0x000fe200078ec0ff */
[----:B------:R0:W2:Y:S01]  /*0be0*/  @!UP1 SYNCS.EXCH.64 URZ, [UR6+0x268], UR4 ;  /* 0x00026804063f95b2 */ /* 0x0000a20008000100 */
[----:B------:R-:W-:Y:S01]  /*0bf0*/  SEL R2, R2, 0x2, P6 ;  /* 0x0000000202027807 */ /* 0x000fe20003000000 */
[----:B------:R-:W-:Y:S01]  /*0c00*/  NOP ;  /* 0x0000000000007918 */ /* 0x000fe20000000000 */
[----:B------:R-:W-:Y:S05]  /*0c10*/  @!P2 BRA `(.L_x_4) ;  /* 0x000000000008a947 */ /* 0x000fea0003800000 */
[----:B-12---:R-:W-:Y:S01]  /*0c20*/  UCGABAR_ARV ;  /* 0x00000000000079c7 */ /* 0x006fe20008000000 */
[----:B------:R-:W-:Y:S05]  /*0c30*/  BRA `(.L_x_5) ;  /* 0x0000000000047947 */ /* 0x000fea0003800000 */
.L_x_4:
[----:B-12---:R-:W-:Y:S01]  /*0c40*/  NOP ;  /* 0x0000000000007918 */ /* 0x006fe20000000000 */
.L_x_5:
[----:B------:R-:W1:Y:S01]  /*0c50*/  LDC R4, c[0x0][0x65c] ;  /* 0x00019700ff047b82 */ /* 0x000e620000000800 */
[----:B------:R-:W-:Y:S01]  /*0c60*/  IMAD.MOV.U32 R5, RZ, RZ, RZ ;  /* 0x000000ffff057224 */ /* 0x000fe200078e00ff */
[----:B-1----:R-:W-:Y:S01]  /*0c70*/  ISETP.NE.AND P4, PT, R4, 0x1, PT ;  /* 0x000000010400780c */ /* 0x002fe20003f85270 */
[----:B------:R-:W-:-:S12]  /*0c80*/  IMAD.U32 R4, RZ, RZ, UR8 ;  /* 0x00000008ff047e24 */ /* 0x000fd8000f8e00ff */
[----:B------:R-:W1:Y:S01]  /*0c90*/  @P4 LDC R15, c[0x0][0x10] ;  /* 0x00000400ff0f4b82 */ /* 0x000e620000000800 */
[----:B------:R-:W-:Y:S02]  /*0ca0*/  @P4 IMAD.MOV.U32 R9, RZ, RZ, RZ ;  /* 0x000000ffff094224 */ /* 0x000fe400078e00ff */
[----:B------:R-:W-:-:S05]  /*0cb0*/  @P4 IMAD.MOV.U32 R17, RZ, RZ, RZ ;  /* 0x000000ffff114224 */ /* 0x000fca00078e00ff */
[----:B------:R-:W2:Y:S01]  /*0cc0*/  @!P4 LDC R13, c[0x0][0xc] ;  /* 0x00000300ff0dcb82 */ /* 0x000ea20000000800 */
[----:B-1----:R-:W-:-:S04]  /*0cd0*/  @P4 IMAD.WIDE.U32 R14, R15, UR8, R8 ;  /* 0x000000080f0e4c25 */ /* 0x002fc8000f8e0008 */
[----:B--2---:R-:W-:-:S04]  /*0ce0*/  @!P4 IMAD.WIDE.U32 R12, R8, R13, R4 ;  /* 0x0000000d080cc225 */ /* 0x004fc800078e0004 */
[----:B------:R-:W-:Y:S02]  /*0cf0*/  @P4 IMAD.MOV.U32 R4, RZ, RZ, R14 ;  /* 0x000000ffff044224 */ /* 0x000fe400078e000e */
[----:B------:R-:W-:Y:S02]  /*0d00*/  @P4 IMAD.IADD R5, R15, 0x1, R17 ;  /* 0x000000010f054824 */ /* 0x000fe400078e0211 */
[----:B------:R-:W-:Y:S02]  /*0d10*/  @!P4 IMAD.MOV.U32 R4, RZ, RZ, R12 ;  /* 0x000000ffff04c224 */ /* 0x000fe400078e000c */
[----:B------:R-:W-:Y:S01]  /*0d20*/  @!P4 IMAD.MOV.U32 R5, RZ, RZ, R13 ;  /* 0x000000ffff05c224 */ /* 0x000fe200078e000d */
[----:B------:R-:W-:Y:S06]  /*0d30*/  @!P2 BRA `(.L_x_6) ;  /* 0x00000000000ca947 */ /* 0x000fec0003800000 */
[----:B------:R-:W-:Y:S01]  /*0d40*/  UCGABAR_WAIT ;  /* 0x0000000000007dc7 */ /* 0x000fe20008000000 */
[----:B------:R-:W-:Y:S01]  /*0d50*/  CCTL.IVALL ;  /* 0x00000000ff00798f */ /* 0x000fe20002000000 */
[----:B------:R-:W-:Y:S05]  /*0d60*/  BRA `(.L_x_7) ;  /* 0x0000000000047947 */ /* 0x000fea0003800000 */
.L_x_6:
[----:B------:R-:W-:Y:S06]  /*0d70*/  BAR.SYNC.DEFER_BLOCKING 0x0 ;  /* 0x0000000000007b1d */ /* 0x000fec0000010000 */
.L_x_7:
[----:B------:R-:W-:Y:S05]  /*0d80*/  @!P3 BRA `(.L_x_8) ;  /* 0x0000004800dcb947 */ /* 0x000fea0003800000 */
[----:B------:R-:W-:-:S13]  /*0d90*/  ISETP.GT.U32.AND P0, PT, R16, 0x1, PT ;  /* 0x000000011000780c */ /* 0x000fda0003f04070 */
[----:B0-----:R-:W-:Y:S05]  /*0da0*/  @P0 EXIT ;  /* 0x000000000000094d */ /* 0x001fea0003800000 */
[----:B------:R-:W-:Y:S01]  /*0db0*/  ULDC.64 UR4, c[0x0][0x650] ;  /* 0x0001940000047ab9 */ /* 0x000fe20000000a00 */
[----:B------:R-:W-:Y:S01]  /*0dc0*/  PRMT R14, RZ, 0x7610, R14 ;  /* 0x00007610ff0e7816 */ /* 0x000fe2000000000e */
[----:B------:R-:W-:Y:S01]  /*0dd0*/  IMAD.MOV.U32 R71, RZ, RZ, -0x1 ;  /* 0xffffffffff477424 */ /* 0x000fe200078e00ff */
[----:B------:R-:W-:Y:S01]  /*0de0*/  ISETP.GE.U32.AND P0, PT, R4, UR4, PT ;  /* 0x0000000404007c0c */ /* 0x000fe2000bf06070 */
[----:B------:R-:W-:Y:S02]  /*0df0*/  IMAD.MOV.U32 R15, RZ, RZ, -0x1 ;  /* 0xffffffffff0f7424 */ /* 0x000fe400078e00ff */
[----:B------:R-:W-:Y:S01]  /*0e00*/  IMAD.MOV.U32 R73, RZ, RZ, -0x1 ;  /* 0xffffffffff497424 */ /* 0x000fe200078e00ff */
[----:B------:R-:W-:-:S13]  /*0e10*/  ISETP.GE.U32.AND.EX P0, PT, R5, UR5, PT, P0 ;  /* 0x0000000505007c0c */ /* 0x000fda000bf06100 */
[----:B------:R-:W-:Y:S05]  /*0e20*/  @P0 BRA `(.L_x_9) ;  /* 0x0000000400240947 */ /* 0x000fea0003800000 */
[----:B------:R-:W0:Y:S01]  /*0e30*/  LDC.64 R22, c[0x0][0x628] ;  /* 0x00018a00ff167b82 */ /* 0x000e220000000a00 */
[----:B------:R-:W-:Y:S02]  /*0e40*/  IMAD.MOV.U32 R12, RZ, RZ, R4 ;  /* 0x000000ffff0c7224 */ /* 0x000fe400078e0004 */
[----:B------:R-:W-:-:S05]  /*0e50*/  IMAD.MOV.U32 R13, RZ, RZ, R5 ;  /* 0x000000ffff0d7224 */ /* 0x000fca00078e0005 */
[----:B------:R-:W1:Y:S08]  /*0e60*/  LDC R18, c[0x0][0x630] ;  /* 0x00018c00ff127b82 */ /* 0x000e700000000800 */
[----:B------:R-:W2:Y:S01]  /*0e70*/  LDC.64 R24, c[0x0][0x620] ;  /* 0x00018800ff187b82 */ /* 0x000ea20000000a00 */
[----:B0-----:R-:W-:-:S04]  /*0e80*/  ISETP.NE.U32.AND P0, PT, R22, RZ, PT ;  /* 0x000000ff1600720c */ /* 0x001fc80003f05070 */
[----:B------:R-:W-:-:S13]  /*0e90*/  ISETP.NE.AND.EX P0, PT, R23, RZ, PT, P0 ;  /* 0x000000ff1700720c */ /* 0x000fda0003f05300 */
[----:B-12---:R-:W-:Y:S05]  /*0ea0*/  @!P0 BRA `(.L_x_10) ;  /* 0x0000000000288947 */ /* 0x006fea0003800000 */
[----:B------:R-:W0:Y:S02]  /*0eb0*/  LDC R7, c[0x0][0x634] ;  /* 0x00018d00ff077b82 */ /* 0x000e240000000800 */
[----:B0-----:R-:W-:-:S05]  /*0ec0*/  IADD3 R7, P0, R4, R7, RZ ;  /* 0x0000000704077210 */ /* 0x001fca0007f1e0ff */
[----:B------:R-:W-:-:S04]  /*0ed0*/  IMAD.X R19, RZ, RZ, R5, P0 ;  /* 0x000000ffff137224 */ /* 0x000fc800000e0605 */
[----:B------:R-:W-:-:S04]  /*0ee0*/  IMAD.WIDE.U32 R12, R19, R22, RZ ;  /* 0x00000016130c7225 */ /* 0x000fc800078e00ff */
[----:B------:R-:W-:-:S04]  /*0ef0*/  IMAD.WIDE.U32 R14, P0, R7, R23, R12 ;  /* 0x00000017070e7225 */ /* 0x000fc8000780000c */
[----:B------:R-:W-:-:S04]  /*0f00*/  IMAD.WIDE.U32 R12, R7, R22, RZ ;  /* 0x00000016070c7225 */ /* 0x000fc800078e00ff */
[----:B------:R-:W-:Y:S01]  /*0f10*/  IMAD.X R17, RZ, RZ, RZ, P0 ;  /* 0x000000ffff117224 */ /* 0x000fe200000e06ff */
[----:B------:R-:W-:Y:S01]  /*0f20*/  IADD3 RZ, P0, R13, R14, RZ ;  /* 0x0000000e0dff7210 */ /* 0x000fe20007f1e0ff */
[----:B------:R-:W-:-:S04]  /*0f30*/  IMAD.MOV.U32 R16, RZ, RZ, R15 ;  /* 0x000000ffff107224 */ /* 0x000fc800078e000f */
[----:B------:R-:W-:-:S08]  /*0f40*/  IMAD.WIDE.U32.X R12, R19, R23, R16, P0 ;  /* 0x00000017130c7225 */ /* 0x000fd000000e0410 */
.L_x_10:
[----:B------:R-:W0:Y:S01]  /*0f50*/  LDC.64 R28, c[0x0][0x640] ;  /* 0x00019000ff1c7b82 */ /* 0x000e220000000a00 */
[--C-:B------:R-:W-:Y:S01]  /*0f60*/  SHF.R.U64 R73, R12, R18, R13.reuse ;  /* 0x000000120c497219 */ /* 0x100fe2000000120d */
[----:B------:R-:W-:Y:S01]  /*0f70*/  IMAD R27, R11, R20, R8 ;  /* 0x000000140b1b7224 */ /* 0x000fe200078e0208 */
[----:B------:R-:W-:Y:S01]  /*0f80*/  SHF.R.U32.HI R7, RZ, R18, R13 ;  /* 0x00000012ff077219 */ /* 0x000fe2000001160d */
[----:B------:R-:W-:Y:S01]  /*0f90*/  IMAD.MOV.U32 R23, RZ, RZ, 0x1 ;  /* 0x00000001ff177424 */ /* 0x000fe200078e00ff */
[----:B------:R-:W-:-:S03]  /*0fa0*/  IADD3 R9, P0, RZ, -R73, RZ ;  /* 0x80000049ff097210 */ /* 0x000fc60007f1e0ff */
[----:B------:R-:W1:Y:S02]  /*0fb0*/  LDC R22, c[0x0][0x618] ;  /* 0x00018600ff167b82 */ /* 0x000e640000000800 */
[----:B------:R-:W-:Y:S02]  /*0fc0*/  IMAD.X R7, RZ, RZ, ~R7, P0 ;  /* 0x000000ffff077224 */ /* 0x000fe400000e0e07 */
[----:B------:R-:W-:-:S04]  /*0fd0*/  IMAD.WIDE.U32 R12, R9, R24, R4 ;  /* 0x00000018090c7225 */ /* 0x000fc800078e0004 */
[----:B------:R-:W2:Y:S01]  /*0fe0*/  LDC R18, c[0x0][0x608] ;  /* 0x00018200ff127b82 */ /* 0x000ea20000000800 */
[----:B------:R-:W-:Y:S02]  /*0ff0*/  IMAD R14, R7, R24, RZ ;  /* 0x00000018070e7224 */ /* 0x000fe400078e02ff */
[----:B------:R-:W-:Y:S02]  /*1000*/  IMAD.MOV.U32 R7, RZ, RZ, -0x1 ;  /* 0xffffffffff077424 */ /* 0x000fe400078e00ff */
[----:B------:R-:W-:-:S03]  /*1010*/  IMAD R9, R9, R25, R14 ;  /* 0x0000001909097224 */ /* 0x000fc600078e020e */
[----:B------:R-:W3:Y:S01]  /*1020*/  LDC R26, c[0x0][0x658] ;  /* 0x00019600ff1a7b82 */ /* 0x000ee20000000800 */
[----:B------:R-:W-:Y:S01]  /*1030*/  IMAD.IADD R9, R13, 0x1, R9 ;  /* 0x000000010d097824 */ /* 0x000fe200078e0209 */
[----:B0-----:R-:W-:-:S04]  /*1040*/  ISETP.NE.U32.AND P0, PT, R28, RZ, PT ;  /* 0x000000ff1c00720c */ /* 0x001fc80003f05070 */
[----:B------:R-:W-:Y:S02]  /*1050*/  ISETP.NE.AND.EX P0, PT, R29, RZ, PT, P0 ;  /* 0x000000ff1d00720c */ /* 0x000fe40003f05300 */
[----:B------:R-:W0:Y:S01]  /*1060*/  LDC R24, c[0x0][0x600] ;  /* 0x00018000ff187b82 */ /* 0x000e220000000800 */
[-CC-:B-1----:R-:W-:Y:S02]  /*1070*/  SHF.R.U64 R16, R12, R22.reuse, R9.reuse ;  /* 0x000000160c107219 */ /* 0x182fe40000001209 */
[----:B------:R-:W-:-:S05]  /*1080*/  SHF.R.U32.HI R9, RZ, R22, R9 ;  /* 0x00000016ff097219 */ /* 0x000fca0000011609 */
[----:B------:R-:W1:Y:S01]  /*1090*/  LDC R19, c[0x0][0x648] ;  /* 0x00019200ff137b82 */ /* 0x000e620000000800 */
[-CC-:B--2---:R-:W-:Y:S02]  /*10a0*/  SHF.R.U64 R22, R16, R18.reuse, R9.reuse ;  /* 0x0000001210167219 */ /* 0x184fe40000001209 */
[----:B------:R-:W-:-:S05]  /*10b0*/  SHF.R.U32.HI R9, RZ, R18, R9 ;  /* 0x00000012ff097219 */ /* 0x000fca0000011609 */
[----:B------:R-:W2:Y:S01]  /*10c0*/  LDC R21, c[0x0][0x638] ;  /* 0x00018e00ff157b82 */ /* 0x000ea20000000800 */
[-CC-:B---3--:R-:W-:Y:S02]  /*10d0*/  SHF.R.U64 R18, R22, R26.reuse, R9.reuse ;  /* 0x0000001a16127219 */ /* 0x188fe40000001209 */
[-C--:B------:R-:W-:Y:S02]  /*10e0*/  SHF.L.U32 R7, R7, R26.reuse, RZ ;  /* 0x0000001a07077219 */ /* 0x080fe400000006ff */
[----:B------:R-:W-:Y:S01]  /*10f0*/  SHF.R.U32.HI R9, RZ, R26, R9 ;  /* 0x0000001aff097219 */ /* 0x000fe20000011609 */
[----:B------:R-:W-:Y:S01]  /*1100*/  IMAD.MOV.U32 R8, RZ, RZ, R18 ;  /* 0x000000ffff087224 */ /* 0x000fe200078e0012 */
[----:B------:R-:W-:Y:S01]  /*1110*/  LOP3.LUT R11, RZ, R7, RZ, 0x33, !PT ;  /* 0x00000007ff0b7212 */ /* 0x000fe200078e33ff */
[----:B------:R-:W3:Y:S01]  /*1120*/  LDC R25, c[0x0][0x610] ;  /* 0x00018400ff197b82 */ /* 0x000ee20000000800 */
[----:B------:R-:W-:Y:S05]  /*1130*/  @!P0 BRA `(.L_x_11) ;  /* 0x0000000000288947 */ /* 0x000fea0003800000 */
[----:B------:R-:W4:Y:S02]  /*1140*/  LDC R7, c[0x0][0x64c] ;  /* 0x00019300ff077b82 */ /* 0x000f240000000800 */
[----:B----4-:R-:W-:-:S05]  /*1150*/  IADD3 R7, P0, R18, R7, RZ ;  /* 0x0000000712077210 */ /* 0x010fca0007f1e0ff */
        /* <DEDUP_REMOVED lines=8> */
.L_x_11:
[----:B-1----:R-:W-:Y:S01]  /*11e0*/  SHF.R.U64 R9, R8, R19, R9 ;  /* 0x0000001308097219 */ /* 0x002fe20000001209 */
[----:B------:R-:W-:Y:S01]  /*11f0*/  IMAD.MOV.U32 R14, RZ, RZ, 0x1 ;  /* 0x00000001ff0e7424 */ /* 0x000fe200078e00ff */
[----:B------:R-:W-:Y:S01]  /*1200*/  LOP3.LUT R8, R22, R11, RZ, 0xc0, !PT ;  /* 0x0000000b16087212 */ /* 0x000fe200078ec0ff */
[----:B0-----:R-:W-:Y:S01]  /*1210*/  VIADD R11, R24, 0xffffffff ;  /* 0xffffffff180b7836 */ /* 0x001fe20000000000 */
[----:B------:R-:W-:Y:S01]  /*1220*/  SHF.L.U32 R7, R23, R26, RZ ;  /* 0x0000001a17077219 */ /* 0x000fe200000006ff */
[----:B------:R-:W-:Y:S01]  /*1230*/  IMAD.MOV R12, RZ, RZ, -R9 ;  /* 0x000000ffff0c7224 */ /* 0x000fe200078e0a09 */
[----:B------:R-:W-:Y:S02]  /*1240*/  SEL R10, R10, R27, !P4 ;  /* 0x0000001b0a0a7207 */ /* 0x000fe40006000000 */
[----:B------:R-:W-:Y:S01]  /*1250*/  LOP3.LUT R11, R16, R11, RZ, 0xc0, !PT ;  /* 0x0000000b100b7212 */ /* 0x000fe200078ec0ff */
[----:B------:R-:W-:Y:S02]  /*1260*/  IMAD R9, R7, R9, R8 ;  /* 0x0000000907097224 */ /* 0x000fe400078e0208 */
[----:B--2---:R-:W-:-:S02]  /*1270*/  IMAD R7, R12, R21, R18 ;  /* 0x000000150c077224 */ /* 0x004fc400078e0212 */
[----:B---3--:R-:W-:Y:S02]  /*1280*/  IMAD R10, R9, R25, R10 ;  /* 0x00000019090a7224 */ /* 0x008fe400078e020a */
[----:B------:R-:W-:-:S05]  /*1290*/  IMAD R7, R7, R24, R11 ;  /* 0x0000001807077224 */ /* 0x000fca00078e020b */
[----:B------:R-:W-:Y:S02]  /*12a0*/  SEL R15, R7, R10, !P4 ;  /* 0x0000000a070f7207 */ /* 0x000fe40006000000 */
[----:B------:R-:W-:-:S07]  /*12b0*/  SEL R71, R10, R7, !P4 ;  /* 0x000000070a477207 */ /* 0x000fce0006000000 */
.L_x_9:
[----:B------:R-:W-:-:S08]  /*12c0*/  NOP ;  /* 0x0000000000007918 */ /* 0x000fd00000000000 */
[----:B------:R-:W0:Y:S02]  /*12d0*/  USETMAXREG.TRY_ALLOC.CTAPOOL UP0, 0xe8 ;  /* 0x000000e8000079c8 */ /* 0x000e240008000600 */
[----:B0-----:R-:W-:-:S13]  /*12e0*/  PLOP3.LUT P0, PT, PT, PT, UP0, 0x80, 0x0 ;  /* 0x000000000000781c */ /* 0x001fda0003f0f008 */
[----:B------:R-:W-:Y:S05]  /*12f0*/  @!P0 BRA `(.L_x_9) ;  /* 0xfffffffc00f08947 */ /* 0x000fea000383ffff */
[----:B------:R-:W-:Y:S01]  /*1300*/  ULDC.64 UR4, c[0x0][0x598] ;  /* 0x0001660000047ab9 */ /* 0x000fe20000000a00 */
[----:B------:R-:W-:Y:S01]  /*1310*/  ULDC.64 UR18, c[0x0][0x208] ;  /* 0x0000820000127ab9 */ /* 0x000fe20000000a00 */
[----:B------:R-:W-:-:S04]  /*1320*/  ISETP.NE.U32.AND P0, PT, RZ, UR4, PT ;  /* 0x00000004ff007c0c */ /* 0x000fc8000bf05070 */
[----:B------:R-:W-:-:S13]  /*1330*/  ISETP.NE.AND.EX P0, PT, RZ, UR5, PT, P0 ;  /* 0x00000005ff007c0c */ /* 0x000fda000bf05300 */
[----:B------:R-:W-:Y:S05]  /*1340*/  @!P0 BRA `(.L_x_12) ;  /* 0x00000000001c8947 */ /* 0x000fea0003800000 */
[----:B------:R-:W0:Y:S02]  /*1350*/  LDC.64 R8, c[0x0][0x598] ;  /* 0x00016600ff087b82 */ /* 0x000e240000000a00 */
[----:B0-----:R-:W2:Y:S02]  /*1360*/  LDG.E.64 R8, desc[UR18][R8.64] ;  /* 0x0000001208087981 */ /* 0x001ea4000c1e1b00 */
[----:B--2---:R-:W-:-:S04]  /*1370*/  ISETP.NE.U32.AND P0, PT, R8, RZ, PT ;  /* 0x000000ff0800720c */ /* 0x004fc80003f05070 */
[----:B------:R-:W-:-:S13]  /*1380*/  ISETP.NE.AND.EX P0, PT, R9, RZ, PT, P0 ;  /* 0x000000ff0900720c */ /* 0x000fda0003f05300 */
[----:B------:R-:W-:Y:S05]  /*1390*/  @!P0 BRA `(.L_x_12) ;  /* 0x0000000000088947 */ /* 0x000fea0003800000 */
[----:B------:R0:W5:Y:S01]  /*13a0*/  LD.E R7, desc[UR18][R8.64] ;  /* 0x0000001208077980 */ /* 0x000162000c101900 */
[----:B------:R-:W-:Y:S05]  /*13b0*/  BRA `(.L_x_13) ;  /* 0x0000000000207947 */ /* 0x000fea0003800000 */
.L_x_12:
[----:B------:R-:W-:Y:S02]  /*13c0*/  ULDC.64 UR4, c[0x0][0x588] ;  /* 0x0001620000047ab9 */ /* 0x000fe40000000a00 */
[----:B------:R-:W-:-:S04]  /*13d0*/  ISETP.NE.U32.AND P0, PT, RZ, UR4, PT ;  /* 0x00000004ff007c0c */ /* 0x000fc8000bf05070 */
[----:B------:R-:W-:-:S13]  /*13e0*/  ISETP.NE.AND.EX P0, PT, RZ, UR5, PT, P0 ;  /* 0x00000005ff007c0c */ /* 0x000fda000bf05300 */
[----:B------:R-:W-:Y:S05]  /*13f0*/  @!P0 BRA `(.L_x_14) ;  /* 0x00000000000c8947 */ /* 0x000fea0003800000 */
[----:B------:R-:W0:Y:S02]  /*1400*/  LDC.64 R8, c[0x0][0x588] ;  /* 0x00016200ff087b82 */ /* 0x000e240000000a00 */
[----:B0-----:R1:W5:Y:S01]  /*1410*/  LDG.E R7, desc[UR18][R8.64] ;  /* 0x0000001208077981 */ /* 0x001362000c1e1900 */
[----:B------:R-:W-:Y:S05]  /*1420*/  BRA `(.L_x_13) ;  /* 0x0000000000047947 */ /* 0x000fea0003800000 */
.L_x_14:
[----:B------:R-:W2:Y:S02]  /*1430*/  LDC R7, c[0x0][0x580] ;  /* 0x00016000ff077b82 */ /* 0x000ea40000000800 */
.L_x_13:
[----:B------:R-:W-:Y:S02]  /*1440*/  ULDC.64 UR4, c[0x0][0x5a0] ;  /* 0x0001680000047ab9 */ /* 0x000fe40000000a00 */
[----:B------:R-:W-:-:S04]  /*1450*/  ISETP.NE.U32.AND P0, PT, RZ, UR4, PT ;  /* 0x00000004ff007c0c */ /* 0x000fc8000bf05070 */
[----:B------:R-:W-:-:S13]  /*1460*/  ISETP.NE.AND.EX P0, PT, RZ, UR5, PT, P0 ;  /* 0x00000005ff007c0c */ /* 0x000fda000bf05300 */
[----:B------:R-:W-:Y:S05]  /*1470*/  @!P0 BRA `(.L_x_15) ;  /* 0x00000000001c8947 */ /* 0x000fea0003800000 */
[----:B01----:R-:W0:Y:S02]  /*1480*/  LDC.64 R8, c[0x0][0x5a0] ;  /* 0x00016800ff087b82 */ /* 0x003e240000000a00 */
[----:B0-----:R-:W3:Y:S02]  /*1490*/  LDG.E.64 R8, desc[UR18][R8.64] ;  /* 0x0000001208087981 */ /* 0x001ee4000c1e1b00 */
[----:B---3--:R-:W-:-:S04]  /*14a0*/  ISETP.NE.U32.AND P0, PT, R8, RZ, PT ;  /* 0x000000ff0800720c */ /* 0x008fc80003f05070 */
[----:B------:R-:W-:-:S13]  /*14b0*/  ISETP.NE.AND.EX P0, PT, R9, RZ, PT, P0 ;  /* 0x000000ff0900720c */ /* 0x000fda0003f05300 */
[----:B------:R-:W-:Y:S05]  /*14c0*/  @!P0 BRA `(.L_x_15) ;  /* 0x0000000000088947 */ /* 0x000fea0003800000 */
[----:B------:R0:W5:Y:S01]  /*14d0*/  LD.E R12, desc[UR18][R8.64] ;  /* 0x00000012080c7980 */ /* 0x000162000c101900 */
[----:B------:R-:W-:Y:S05]  /*14e0*/  BRA `(.L_x_16) ;  /* 0x0000000000207947 */ /* 0x000fea0003800000 */
.L_x_15:
[----:B------:R-:W-:Y:S02]  /*14f0*/  ULDC.64 UR4, c[0x0][0x590] ;  /* 0x0001640000047ab9 */ /* 0x000fe40000000a00 */
[----:B------:R-:W-:-:S04]  /*1500*/  ISETP.NE.U32.AND P0, PT, RZ, UR4, PT ;  /* 0x00000004ff007c0c */ /* 0x000fc8000bf05070 */
[----:B------:R-:W-:-:S13]  /*1510*/  ISETP.NE.AND.EX P0, PT, RZ, UR5, PT, P0 ;  /* 0x00000005ff007c0c */ /* 0x000fda000bf05300 */
[----:B------:R-:W-:Y:S05]  /*1520*/  @!P0 BRA `(.L_x_17) ;  /* 0x00000000000c8947 */ /* 0x000fea0003800000 */
[----:B------:R-:W3:Y:S02]  /*1530*/  LDC.64 R12, c[0x0][0x590] ;  /* 0x00016400ff0c7b82 */ /* 0x000ee40000000a00 */
[----:B---3--:R3:W5:Y:S01]  /*1540*/  LDG.E R12, desc[UR18][R12.64] ;  /* 0x000000120c0c7981 */ /* 0x008762000c1e1900 */
[----:B------:R-:W-:Y:S05]  /*1550*/  BRA `(.L_x_16) ;  /* 0x0000000000047947 */ /* 0x000fea0003800000 */
.L_x_17:
[----:B------:R-:W4:Y:S02]  /*1560*/  LDC R12, c[0x0][0x584] ;  /* 0x00016100ff0c7b82 */ /* 0x000f240000000800 */
.L_x_16:
[----:B------:R-:W-:-:S13]  /*1570*/  LOP3.LUT P0, RZ, R14, 0xff, RZ, 0xc0, !PT ;  /* 0x000000ff0eff7812 */ /* 0x000fda000780c0ff */
[----:B------:R-:W-:Y:S05]  /*1580*/  @!P0 EXIT ;  /* 0x000000000000894d */ /* 0x000fea0003800000 */
[----:B------:R-:W-:Y:S01]  /*1590*/  ULDC UR4, c[0x0][0x28c] ;  /* 0x0000a30000047ab9 */ /* 0x000fe20000000800 */
[----:B------:R-:W-:Y:S01]  /*15a0*/  LOP3.LUT R81, R2, 0x1, RZ, 0xfc, !PT ;  /* 0x0000000102517812 */ /* 0x000fe200078efcff */
[----:B------:R-:W-:-:S04]  /*15b0*/  UIADD3 UR4, UR4, 0x1f, URZ ;  /* 0x0000001f04047890 */ /* 0x000fc8000fffe03f */
[----:B------:R-:W-:-:S04]  /*15c0*/  USHF.R.S32.HI UR5, URZ, 0x1f, UR4 ;  /* 0x0000001f3f057899 */ /* 0x000fc80008011404 */
[----:B------:R-:W-:-:S03]  /*15d0*/  ULEA.HI UR5, UR5, UR4, URZ, 0x5 ;  /* 0x0000000405057291 */ /* 0x000fc6000f8f283f */
[----:B------:R-:W-:Y:S01]  /*15e0*/  UMOV UR4, URZ ;  /* 0x0000003f00047c82 */ /* 0x000fe20008000000 */
[----:B------:R-:W-:-:S03]  /*15f0*/  USHF.R.S32.HI UR9, URZ, 0x5, UR5 ;  /* 0x000000053f097899 */ /* 0x000fc60008011405 */
[----:B------:R-:W-:-:S09]  /*1600*/  UMOV UR5, URZ ;  /* 0x0000003f00057c82 */ /* 0x000fd20008000000 */
.L_x_108:
[----:B01----:R-:W-:Y:S01]  /*1610*/  LOP3.LUT R8, R0, 0x80, RZ, 0xc0, !PT ;  /* 0x0000008000087812 */ /* 0x003fe200078ec0ff */
[----:B------:R-:W0:Y:S01]  /*1620*/  S2UR UR13, SR_CgaCtaId ;  /* 0x00000000000d79c3 */ /* 0x000e220000008800 */
[----:B------:R-:W-:Y:S01]  /*1630*/  UMOV UR12, 0x400 ;  /* 0x00000400000c7882 */ /* 0x000fe20000000000 */
[----:B------:R-:W-:Y:S01]  /*1640*/  UMOV UR6, URZ ;  /* 0x0000003f00067c82 */ /* 0x000fe20008000000 */
[----:B------:R-:W-:Y:S01]  /*1650*/  SHF.R.U32.HI R8, RZ, 0x7, R8 ;  /* 0x00000007ff087819 */ /* 0x000fe20000011608 */
[----:B------:R-:W-:Y:S01]  /*1660*/  UMOV UR7, URZ ;  /* 0x0000003f00077c82 */ /* 0x000fe20008000000 */
[----:B------:R-:W-:Y:S01]  /*1670*/  UMOV UR16, UR5 ;  /* 0x0000000500107c82 */ /* 0x000fe20008000000 */
[----:B------:R-:W-:Y:S01]  /*1680*/  CS2R R16, SRZ ;  /* 0x0000000000107805 */ /* 0x000fe2000001ff00 */
[----:B---3--:R-:W-:Y:S01]  /*1690*/  IMAD.MOV.U32 R13, RZ, RZ, RZ ;  /* 0x000000ffff0d7224 */ /* 0x008fe200078e00ff */
[----:B------:R-:W1:Y:S01]  /*16a0*/  LDC R9, c[0x0][0x28c] ;  /* 0x0000a300ff097b82 */ /* 0x000e620000000800 */
[----:B------:R-:W3:Y:S01]  /*16b0*/  SHFL.IDX PT, R8, R8, RZ, 0x1f ;  /* 0x00001fff08087589 */ /* 0x000ee200000e0000 */
[----:B------:R-:W-:-:S02]  /*16c0*/  CS2R R18, SRZ ;  /* 0x0000000000127805 */ /* 0x000fc4000001ff00 */
[----:B------:R-:W-:Y:S02]  /*16d0*/  CS2R R20, SRZ ;  /* 0x0000000000147805 */ /* 0x000fe4000001ff00 */
[----:B------:R-:W-:Y:S02]  /*16e0*/  CS2R R22, SRZ ;  /* 0x0000000000167805 */ /* 0x000fe4000001ff00 */
[----:B------:R-:W-:Y:S02]  /*16f0*/  CS2R R56, SRZ ;  /* 0x0000000000387805 */ /* 0x000fe4000001ff00 */
[----:B------:R-:W-:Y:S02]  /*1700*/  CS2R R58, SRZ ;  /* 0x00000000003a7805 */ /* 0x000fe4000001ff00 */
[----:B------:R-:W-:Y:S02]  /*1710*/  CS2R R60, SRZ ;  /* 0x00000000003c7805 */ /* 0x000fe4000001ff00 */
[----:B------:R-:W-:-:S02]  /*1720*/  CS2R R62, SRZ ;  /* 0x00000000003e7805 */ /* 0x000fc4000001ff00 */
[----:B------:R-:W-:Y:S02]  /*1730*/  CS2R R64, SRZ ;  /* 0x0000000000407805 */ /* 0x000fe4000001ff00 */
[----:B------:R-:W-:Y:S02]  /*1740*/  CS2R R66, SRZ ;  /* 0x0000000000427805 */ /* 0x000fe4000001ff00 */
[----:B------:R-:W-:Y:S01]  /*1750*/  CS2R R68, SRZ ;  /* 0x0000000000447805 */ /* 0x000fe2000001ff00 */
[----:B------:R-:W-:Y:S01]  /*1760*/  IMAD.MOV.U32 R70, RZ, RZ, RZ ;  /* 0x000000ffff467224 */ /* 0x000fe200078e00ff */
[----:B------:R-:W-:Y:S01]  /*1770*/  CS2R R74, SRZ ;  /* 0x00000000004a7805 */ /* 0x000fe2000001ff00 */
[----:B------:R-:W-:Y:S01]  /*1780*/  IMAD.MOV.U32 R72, RZ, RZ, RZ ;  /* 0x000000ffff487224 */ /* 0x000fe200078e00ff */
[----:B------:R-:W-:Y:S02]  /*1790*/  CS2R R76, SRZ ;  /* 0x00000000004c7805 */ /* 0x000fe4000001ff00 */
[----:B------:R-:W-:Y:S01]  /*17a0*/  CS2R R78, SRZ ;  /* 0x00000000004e7805 */ /* 0x000fe2000001ff00 */
[----:B------:R-:W-:Y:S01]  /*17b0*/  IMAD.MOV.U32 R80, RZ, RZ, RZ ;  /* 0x000000ffff507224 */ /* 0x000fe200078e00ff */
[----:B----4-:R-:W-:Y:S01]  /*17c0*/  CS2R R24, SRZ ;  /* 0x0000000000187805 */ /* 0x010fe2000001ff00 */
[----:B------:R-:W-:Y:S01]  /*17d0*/  IMAD.U32 R14, RZ, RZ, UR4 ;  /* 0x00000004ff0e7e24 */ /* 0x000fe2000f8e00ff */
[----:B------:R-:W-:-:S02]  /*17e0*/  CS2R R26, SRZ ;  /* 0x00000000001a7805 */ /* 0x000fc4000001ff00 */
[----:B------:R-:W-:Y:S02]  /*17f0*/  CS2R R28, SRZ ;  /* 0x00000000001c7805 */ /* 0x000fe4000001ff00 */
[----:B------:R-:W-:Y:S02]  /*1800*/  CS2R R30, SRZ ;  /* 0x00000000001e7805 */ /* 0x000fe4000001ff00 */
[----:B------:R-:W-:Y:S02]  /*1810*/  CS2R R32, SRZ ;  /* 0x0000000000207805 */ /* 0x000fe4000001ff00 */
[----:B-1----:R-:W-:Y:S02]  /*1820*/  ISETP.GE.AND P0, PT, R9, 0x1, PT ;  /* 0x000000010900780c */ /* 0x002fe40003f06270 */
[----:B------:R-:W-:Y:S02]  /*1830*/  CS2R R34, SRZ ;  /* 0x0000000000227805 */ /* 0x000fe4000001ff00 */
[----:B---3--:R-:W-:-:S02]  /*1840*/  R2UR UR8, R8 ;  /* 0x00000000080872ca */ /* 0x008fc400000e0000 */
        /* <DEDUP_REMOVED lines=8> */
[----:B------:R-:W-:Y:S02]  /*18d0*/  CS2R R52, SRZ ;  /* 0x0000000000347805 */ /* 0x000fe4000001ff00 */
[----:B------:R-:W-:Y:S01]  /*18e0*/  CS2R R54, SRZ ;  /* 0x0000000000367805 */ /* 0x000fe2000001ff00 */
[----:B------:R-:W-:-:S04]  /*18f0*/  ULEA.HI UR10, UR8, UR8, URZ, 0x1 ;  /* 0x00000008080a7291 */ /* 0x000fc8000f8f083f */
[----:B------:R-:W-:Y:S02]  /*1900*/  ULOP3.LUT UR11, UR10, 0x1ffffe, URZ, 0xc0, !UPT ;  /* 0x001ffffe0a0b7892 */ /* 0x000fe4000f8ec03f */
[----:B0-----:R-:W-:Y:S02]  /*1910*/  ULEA UR10, UR13, UR12, 0x18 ;  /* 0x0000000c0d0a7291 */ /* 0x001fe4000f8ec03f */
[----:B------:R-:W-:-:S03]  /*1920*/  UIADD3 UR11, UR8, -UR11, URZ ;  /* 0x8000000b080b7290 */ /* 0x000fc6000fffe03f */
[----:B------:R-:W-:Y:S01]  /*1930*/  UMOV UR8, URZ ;  /* 0x0000003f00087c82 */ /* 0x000fe20008000000 */
[----:B------:R-:W-:-:S04]  /*1940*/  ULEA UR11, UR11, UR10, 0xb ;  /* 0x0000000a0b0b7291 */ /* 0x000fc8000f8e583f */
[----:B------:R-:W-:-:S04]  /*1950*/  UIADD3 UR11, UR11, 0x300, URZ ;  /* 0x000003000b0b7890 */ /* 0x000fc8000fffe03f */
[----:B------:R-:W-:-:S04]  /*1960*/  USHF.R.U32.HI UR11, URZ, 0x4, UR11 ;  /* 0x000000043f0b7899 */ /* 0x000fc8000801160b */
[----:B------:R-:W-:Y:S01]  /*1970*/  ULOP3.LUT UR11, UR11, 0x3fff, URZ, 0xc0, !UPT ;  /* 0x00003fff0b0b7892 */ /* 0x000fe2000f8ec03f */
[----:B------:R-:W-:Y:S11]  /*1980*/  @!P0 BRA `(.L_x_18) ;  /* 0x0000000400608947 */ /* 0x000ff60003800000 */
[----:B------:R-:W-:-:S13]  /*1990*/  ISETP.NE.AND P1, PT, R81, 0x3, PT ;  /* 0x000000035100780c */ /* 0x000fda0003f25270 */
[----:B------:R-:W-:Y:S05]  /*19a0*/  @!P1 BRA `(.L_x_19) ;  /* 0x0000000000049947 */ /* 0x000fea0003800000 */
[----:B------:R-:W-:Y:S01]  /*19b0*/  BPT.TRAP 0x1 ;  /* 0x000000040000795c */ /* 0x000fe20000300000 */
.L_x_19:
[----:B------:R-:W-:Y:S01]  /*19c0*/  ULEA UR6, UR5, UR10, 0x3 ;  /* 0x0000000a05067291 */ /* 0x000fe2000f8e183f */
[----:B------:R-:W-:-:S05]  /*19d0*/  IMAD.U32 R8, RZ, RZ, UR4 ;  /* 0x00000004ff087e24 */ /* 0x000fca000f8e00ff */
[----:B------:R-:W-:-:S04]  /*19e0*/  SHF.L.U32 R8, R8, 0x1f, RZ ;  /* 0x0000001f08087819 */ /* 0x000fc800000006ff */
[----:B------:R0:W1:Y:S01]  /*19f0*/  SYNCS.PHASECHK.TRANS64.TRYWAIT P0, [UR6], R8 ;  /* 0x00000008ff0075a7 */ /* 0x0000620008000146 */
[----:B------:R-:W-:Y:S05]  /*1a00*/  @!P1 BRA `(.L_x_20) ;  /* 0x0000000000049947 */ /* 0x000fea0003800000 */
[----:B------:R-:W-:Y:S01]  /*1a10*/  BPT.TRAP 0x1 ;  /* 0x000000040000795c */ /* 0x000fe20000300000 */
.L_x_20:
[----:B-1----:R-:W-:Y:S05]  /*1a20*/  @P0 BRA `(.L_x_21) ;  /* 0x0000000000080947 */ /* 0x002fea0003800000 */
[----:B------:R-:W1:Y:S02]  /*1a30*/  SYNCS.PHASECHK.TRANS64.TRYWAIT P0, [UR6], R8 ;  /* 0x00000008ff0075a7 */ /* 0x000e640008000146 */
[----:B-1----:R-:W-:Y:S05]  /*1a40*/  @!P0 BRA `(.L_x_22) ;  /* 0x0000006400f48947 */ /* 0x002fea0003800000 */
.L_x_21:
[----:B------:R-:W-:Y:S01]  /*1a50*/  UIADD3 UR6, UR10, 0x25300, URZ ;  /* 0x000253000a067890 */ /* 0x000fe2000fffe03f */
[----:B------:R-:W-:Y:S01]  /*1a60*/  WARPGROUP.ARRIVE ;  /* 0x00000000000079c5 */ /* 0x000fe20000000000 */
[----:B------:R-:W-:Y:S01]  /*1a70*/  ULDC UR7, c[0x0][0x50c] ;  /* 0x0001430000077ab9 */ /* 0x000fe20000000800 */
[----:B------:R-:W-:Y:S01]  /*1a80*/  ULOP3.LUT UR12, UR11, 0x10000, URZ, 0xfc, !UPT ;  /* 0x000100000b0c7892 */ /* 0x000fe2000f8efc3f */
[----:B------:R-:W-:Y:S01]  /*1a90*/  CS2R R16, SRZ ;  /* 0x0000000000107805 */ /* 0x000fe2000001ff00 */
[----:B------:R-:W-:Y:S01]  /*1aa0*/  UISETP.NE.AND UP0, UPT, UR7, 0x1, UPT ;  /* 0x000000010700788c */ /* 0x000fe2000bf05270 */
[----:B------:R-:W-:Y:S01]  /*1ab0*/  IMAD.MOV.U32 R13, RZ, RZ, RZ ;  /* 0x000000ffff0d7224 */ /* 0x000fe200078e00ff */
[----:B------:R-:W-:Y:S01]  /*1ac0*/  USHF.R.U32.HI UR6, URZ, 0x4, UR6 ;  /* 0x000000043f067899 */ /* 0x000fe20008011606 */
[----:B------:R-:W-:Y:S01]  /*1ad0*/  CS2R R18, SRZ ;  /* 0x0000000000127805 */ /* 0x000fe2000001ff00 */
[----:B------:R-:W-:Y:S01]  /*1ae0*/  USEL UR7, URZ, 0x1, UP0 ;  /* 0x000000013f077887 */ /* 0x000fe20008000000 */
[----:B------:R-:W-:Y:S01]  /*1af0*/  CS2R R20, SRZ ;  /* 0x0000000000147805 */ /* 0x000fe2000001ff00 */
[----:B------:R-:W-:Y:S01]  /*1b00*/  ULOP3.LUT UR6, UR6, 0x3fff, URZ, 0xc0, !UPT ;  /* 0x00003fff06067892 */ /* 0x000fe2000f8ec03f */
[----:B------:R-:W-:Y:S01]  /*1b10*/  CS2R R22, SRZ ;  /* 0x0000000000167805 */ /* 0x000fe2000001ff00 */
[----:B------:R-:W-:Y:S01]  /*1b20*/  ULEA UR12, UR5, UR12, 0x8 ;  /* 0x0000000c050c7291 */ /* 0x000fe2000f8e403f */
[----:B------:R-:W-:Y:S01]  /*1b30*/  CS2R R56, SRZ ;  /* 0x0000000000387805 */ /* 0x000fe2000001ff00 */
[----:B------:R-:W-:Y:S01]  /*1b40*/  ULOP3.LUT UR6, UR6, 0x10000, URZ, 0xfc, !UPT ;  /* 0x0001000006067892 */ /* 0x000fe2000f8efc3f */
[----:B------:R-:W-:Y:S01]  /*1b50*/  ISETP.NE.AND P0, PT, RZ, UR7, PT ;  /* 0x00000007ff007c0c */ /* 0x000fe2000bf05270 */
[----:B------:R-:W-:Y:S01]  /*1b60*/  UMOV UR13, 0xc0000010 ;  /* 0xc0000010000d7882 */ /* 0x000fe20000000000 */
[----:B------:R-:W-:Y:S01]  /*1b70*/  UMOV UR15, 0xc0000010 ;  /* 0xc0000010000f7882 */ /* 0x000fe20000000000 */
[----:B------:R-:W-:Y:S01]  /*1b80*/  ULEA UR14, UR5, UR6, 0x7 ;  /* 0x00000006050e7291 */ /* 0x000fe2000f8e383f */
[----:B------:R-:W-:-:S02]  /*1b90*/  CS2R R58, SRZ ;  /* 0x00000000003a7805 */ /* 0x000fc4000001ff00 */
[----:B------:R-:W-:Y:S01]  /*1ba0*/  CS2R R60, SRZ ;  /* 0x00000000003c7805 */ /* 0x000fe2000001ff00 */
[----:B------:R-:W-:Y:S01]  /*1bb0*/  UMOV UR6, 0x1 ;  /* 0x0000000100067882 */ /* 0x000fe20000000000 */
[----:B------:R-:W-:Y:S02]  /*1bc0*/  CS2R R62, SRZ ;  /* 0x00000000003e7805 */ /* 0x000fe4000001ff00 */
[----:B------:R-:W-:Y:S02]  /*1bd0*/  CS2R R64, SRZ ;  /* 0x0000000000407805 */ /* 0x000fe4000001ff00 */
[----:B------:R-:W-:Y:S02]  /*1be0*/  CS2R R66, SRZ ;  /* 0x0000000000427805 */ /* 0x000fe4000001ff00 */
[----:B------:R-:W-:Y:S01]  /*1bf0*/  CS2R R68, SRZ ;  /* 0x0000000000447805 */ /* 0x000fe2000001ff00 */
[----:B------:R-:W-:Y:S01]  /*1c00*/  IMAD.MOV.U32 R70, RZ, RZ, RZ ;  /* 0x000000ffff467224 */ /* 0x000fe200078e00ff */
[----:B------:R-:W-:Y:S01]  /*1c10*/  QGMMA.64x64x32.F32.E5M2.E5M2 R24, gdesc[UR12], RZ, !UPT, gsb0 ;  /* 0x00e000000c1879f3 */ /* 0x000fe2000c0038ff */
[----:B------:R-:W-:Y:S01]  /*1c20*/  IMAD.MOV.U32 R72, RZ, RZ, RZ ;  /* 0x000000ffff487224 */ /* 0x000fe200078e00ff */
[----:B------:R-:W-:-:S02]  /*1c30*/  CS2R R74, SRZ ;  /* 0x00000000004a7805 */ /* 0x000fc4000001ff00 */
[----:B------:R-:W-:Y:S02]  /*1c40*/  CS2R R76, SRZ ;  /* 0x00000000004c7805 */ /* 0x000fe4000001ff00 */
[----:B------:R-:W-:Y:S01]  /*1c50*/  CS2R R78, SRZ ;  /* 0x00000000004e7805 */ /* 0x000fe2000001ff00 */
[----:B------:R-:W-:Y:S01]  /*1c60*/  IMAD.MOV.U32 R80, RZ, RZ, RZ ;  /* 0x000000ffff507224 */ /* 0x000fe200078e00ff */
[----:B------:R-:W-:Y:S06]  /*1c70*/  @!P0 BRA `(.L_x_23) ;  /* 0x0000000000888947 */ /* 0x000fec0003800000 */
[----:B------:R-:W-:Y:S02]  /*1c80*/  WARPGROUP.DEPBAR.LE gsb0, 0x0 ;  /* 0x00008000000079c5 */ /* 0x000fe40000010000 */
[----:B------:R-:W-:-:S01]  /*1c90*/  FADD R79, RZ, R24 ;  /* 0x00000018ff4f7221 */ /* 0x000fc20000000000 */
[----:B------:R-:W-:Y:S01]  /*1ca0*/  FADD R80, RZ, R25 ;  /* 0x00000019ff507221 */ /* 0x000fe20000000000 */
        /* <DEDUP_REMOVED lines=30> */
[----:B------:R-:W-:-:S06]  /*1e90*/  UMOV UR6, URZ ;  /* 0x0000003f00067c82 */ /* 0x000fcc0008000000 */
.L_x_23:
[----:B------:R-:W-:-:S04]  /*1ea0*/  UIADD3 UR16, UR5, 0x1, URZ ;  /* 0x0000000105107890 */ /* 0x000fc8000fffe03f */
[----:B------:R-:W-:-:S04]  /*1eb0*/  UISETP.NE.AND UP0, UPT, UR16, 0x25, UPT ;  /* 0x000000251000788c */ /* 0x000fc8000bf05270 */
[----:B------:R-:W-:Y:S02]  /*1ec0*/  USEL UR8, URZ, 0x1, UP0 ;  /* 0x000000013f087887 */ /* 0x000fe40008000000 */
[----:B------:R-:W-:Y:S02]  /*1ed0*/  USEL UR16, UR16, URZ, UP0 ;  /* 0x0000003f10107287 */ /* 0x000fe40008000000 */
[----:B------:R-:W-:-:S06]  /*1ee0*/  ULOP3.LUT UR8, UR4, UR8, URZ, 0x3c, !UPT ;  /* 0x0000000804087292 */ /* 0x000fcc000f8e3c3f */
[----:B------:R-:W-:Y:S01]  /*1ef0*/  IMAD.U32 R14, RZ, RZ, UR8 ;  /* 0x00000008ff0e7e24 */ /* 0x000fe2000f8e00ff */
[----:B------:R-:W-:-:S06]  /*1f00*/  UMOV UR8, 0x1 ;  /* 0x0000000100087882 */ /* 0x000fcc0000000000 */
.L_x_18:
[----:B------:R-:W-:-:S04]  /*1f10*/  UISETP.LT.AND UP0, UPT, UR9, 0x1, UPT ;  /* 0x000000010900788c */ /* 0x000fc8000bf01270 */
[----:B------:R-:W-:-:S04]  /*1f20*/  USEL UR12, UR9, 0x1, UP0 ;  /* 0x00000001090c7887 */ /* 0x000fc80008000000 */
[----:B------:R-:W-:-:S04]  /*1f30*/  UIADD3 UR12, UR9, -UR12, URZ ;  /* 0x8000000c090c7290 */ /* 0x000fc8000fffe03f */
[----:B------:R-:W-:-:S06]  /*1f40*/  UISETP.GE.AND UP0, UPT, UR12, 0x1, UPT ;  /* 0x000000010c00788c */ /* 0x000fcc000bf06270 */
[----:B------:R-:W-:-:S13]  /*1f50*/  PLOP3.LUT P0, PT, PT, PT, UP0, 0x80, 0x0 ;  /* 0x000000000000781c */ /* 0x000fda0003f0f008 */
[----:B------:R-:W-:Y:S05]  /*1f60*/  @!P0 BRA `(.L_x_24) ;  /* 0x0000000400748947 */ /* 0x000fea0003800000 */
[----:B01----:R-:W-:Y:S01]  /*1f70*/  IMAD.U32 R8, RZ, RZ, UR12 ;  /* 0x0000000cff087e24 */ /* 0x003fe2000f8e00ff */
[----:B------:R-:W-:Y:S01]  /*1f80*/  ULDC UR17, c[0x0][0x50c] ;  /* 0x0001430000117ab9 */ /* 0x000fe20000000800 */
[----:B------:R-:W-:-:S07]  /*1f90*/  IMAD.U32 R9, RZ, RZ, UR5 ;  /* 0x00000005ff097e24 */ /* 0x000fce000f8e00ff */
.L_x_32:
[----:B------:R-:W-:-:S13]  /*1fa0*/  ISETP.NE.AND P1, PT, R81, 0x3, PT ;  /* 0x000000035100780c */ /* 0x000fda0003f25270 */
[----:B------:R-:W-:Y:S05]  /*1fb0*/  @!P1 BRA `(.L_x_25) ;  /* 0x0000000000049947 */ /* 0x000fea0003800000 */
[----:B------:R-:W-:Y:S01]  /*1fc0*/  BPT.TRAP 0x1 ;  /* 0x000000040000795c */ /* 0x000fe20000300000 */
.L_x_25:
[----:B------:R-:W0:Y:S01]  /*1fd0*/  S2UR UR12, SR_CgaCtaId ;  /* 0x00000000000c79c3 */ /* 0x000e220000008800 */
[----:B------:R-:W-:Y:S01]  /*1fe0*/  UMOV UR10, 0x400 ;  /* 0x00000400000a7882 */ /* 0x000fe20000000000 */
[----:B------:R-:W-:Y:S01]  /*1ff0*/  SHF.L.U32 R10, R14, 0x1f, RZ ;  /* 0x0000001f0e0a7819 */ /* 0x000fe200000006ff */
[----:B0-----:R-:W-:-:S04]  /*2000*/  ULEA UR10, UR12, UR10, 0x18 ;  /* 0x0000000a0c0a7291 */ /* 0x001fc8000f8ec03f */
[----:B------:R-:W-:-:S09]  /*2010*/  ULEA UR12, UR16, UR10, 0x3 ;  /* 0x0000000a100c7291 */ /* 0x000fd2000f8e183f */
[----:B------:R0:W1:Y:S01]  /*2020*/  SYNCS.PHASECHK.TRANS64.TRYWAIT P0, [UR12], R10 ;  /* 0x0000000aff0075a7 */ /* 0x000062000800014c */
[----:B------:R-:W-:Y:S05]  /*2030*/  @!P1 BRA `(.L_x_26) ;  /* 0x0000000000049947 */ /* 0x000fea0003800000 */
[----:B------:R-:W-:Y:S01]  /*2040*/  BPT.TRAP 0x1 ;  /* 0x000000040000795c */ /* 0x000fe20000300000 */
.L_x_26:
[----:B-1----:R-:W-:Y:S05]  /*2050*/  @P0 BRA `(.L_x_27) ;  /* 0x0000000000080947 */ /* 0x002fea0003800000 */
[----:B------:R-:W1:Y:S02]  /*2060*/  SYNCS.PHASECHK.TRANS64.TRYWAIT P0, [UR12], R10 ;  /* 0x0000000aff0075a7 */ /* 0x000e64000800014c */
[----:B-1----:R-:W-:Y:S05]  /*2070*/  @!P0 BRA `(.L_x_28) ;  /* 0x0000006000808947 */ /* 0x002fea0003800000 */
.L_x_27:
[----:B------:R-:W-:Y:S01]  /*2080*/  UIADD3 UR12, UR10, 0x25300, URZ ;  /* 0x000253000a0c7890 */ /* 0x000fe2000fffe03f */
[----:B------:R-:W-:Y:S01]  /*2090*/  WARPGROUP.ARRIVE ;  /* 0x00000000000079c5 */ /* 0x000fe20000000000 */
[----:B------:R-:W-:Y:S02]  /*20a0*/  UISETP.NE.AND UP0, UPT, UR7, URZ, UPT ;  /* 0x0000003f0700728c */ /* 0x000fe4000bf05270 */
[----:B------:R-:W-:Y:S02]  /*20b0*/  USHF.R.U32.HI UR12, URZ, 0x4, UR12 ;  /* 0x000000043f0c7899 */ /* 0x000fe4000801160c */
[----:B------:R-:W-:Y:S02]  /*20c0*/  USEL UR8, UR8, URZ, !UP0 ;  /* 0x0000003f08087287 */ /* 0x000fe4000c000000 */
[----:B------:R-:W-:Y:S02]  /*20d0*/  ULOP3.LUT UR7, UR12, 0x3fff, URZ, 0xc0, !UPT ;  /* 0x00003fff0c077892 */ /* 0x000fe4000f8ec03f */
[----:B------:R-:W-:-:S02]  /*20e0*/  ULOP3.LUT UR12, UR11, 0x10000, URZ, 0xfc, !UPT ;  /* 0x000100000b0c7892 */ /* 0x000fc4000f8efc3f */
[----:B------:R-:W-:Y:S02]  /*20f0*/  ULOP3.LUT UR7, UR7, 0x10000, URZ, 0xfc, !UPT ;  /* 0x0001000007077892 */ /* 0x000fe4000f8efc3f */
[----:B------:R-:W-:Y:S02]  /*2100*/  UISETP.NE.U32.AND UP0, UPT, UR8, URZ, UPT ;  /* 0x0000003f0800728c */ /* 0x000fe4000bf05070 */
[----:B------:R-:W-:Y:S02]  /*2110*/  ULEA UR12, UR16, UR12, 0x8 ;  /* 0x0000000c100c7291 */ /* 0x000fe4000f8e403f */
[----:B------:R-:W-:Y:S01]  /*2120*/  ULEA UR14, UR16, UR7, 0x7 ;  /* 0x00000007100e7291 */ /* 0x000fe2000f8e383f */
[----:B------:R-:W-:Y:S01]  /*2130*/  UMOV UR13, 0xc0000010 ;  /* 0xc0000010000d7882 */ /* 0x000fe20000000000 */
[----:B------:R-:W-:Y:S01]  /*2140*/  UMOV UR15, 0xc0000010 ;  /* 0xc0000010000f7882 */ /* 0x000fe20000000000 */
[----:B------:R-:W-:-:S06]  /*2150*/  UIADD3 UR6, UR6, 0x1, URZ ;  /* 0x0000000106067890 */ /* 0x000fcc000fffe03f */
[----:B------:R-:W-:Y:S01]  /*2160*/  QGMMA.64x64x32.F32.E5M2.E5M2 R24, gdesc[UR12], R24, UP0, gsb0 ;  /* 0x00e000000c1879f3 */ /* 0x000fe2000b803818 */
[----:B------:R-:W-:-:S04]  /*2170*/  UISETP.NE.AND UP0, UPT, UR6, UR17, UPT ;  /* 0x000000110600728c */ /* 0x000fc8000bf05270 */
[----:B------:R-:W-:-:S06]  /*2180*/  USEL UR7, URZ, 0x1, UP0 ;  /* 0x000000013f077887 */ /* 0x000fcc0008000000 */
[----:B------:R-:W-:Y:S01]  /*2190*/  ISETP.NE.AND P0, PT, RZ, UR7, PT ;  /* 0x00000007ff007c0c */ /* 0x000fe2000bf05270 */
[----:B------:R-:W-:-:S12]  /*21a0*/  WARPGROUP.DEPBAR.LE gsb0, 0x1 ;  /* 0x00008000000079c5 */ /* 0x000fd80000010100 */
[----:B------:R-:W-:Y:S05]  /*21b0*/  @!P0 BRA `(.L_x_29) ;  /* 0x0000000000888947 */ /* 0x000fea0003800000 */
[----:B------:R-:W-:Y:S02]  /*21c0*/  WARPGROUP.DEPBAR.LE gsb0, 0x0 ;  /* 0x00008000000079c5 */ /* 0x000fe40000010000 */
[----:B------:R-:W-:-:S01]  /*21d0*/  FADD R79, R24, R79 ;  /* 0x0000004f184f7221 */ /* 0x000fc20000000000 */
[----:B------:R-:W-:Y:S01]  /*21e0*/  FADD R80, R25, R80 ;  /* 0x0000005019507221 */ /* 0x000fe20000000000 */
        /* <DEDUP_REMOVED lines=30> */
[----:B------:R-:W-:-:S06]  /*23d0*/  UMOV UR6, URZ ;  /* 0x0000003f00067c82 */ /* 0x000fcc0008000000 */
.L_x_29:
[----:B------:R-:W-:Y:S05]  /*23e0*/  @!P1 BRA `(.L_x_30) ;  /* 0x0000000000049947 */ /* 0x000fea0003800000 */
[----:B------:R-:W-:Y:S01]  /*23f0*/  BPT.TRAP 0x1 ;  /* 0x000000040000795c */ /* 0x000fe20000300000 */
.L_x_30:
[----:B------:R-:W-:-:S13]  /*2400*/  ISETP.NE.AND P0, PT, R6, RZ, PT ;  /* 0x000000ff0600720c */ /* 0x000fda0003f05270 */
[----:B01----:R-:W-:-:S05]  /*2410*/  @P0 LEA R10, R9, UR10, 0x3 ;  /* 0x0000000a090a0c11 */ /* 0x003fca000f8e18ff */
[----:B------:R-:W-:-:S05]  /*2420*/  @P0 VIADD R10, R10, 0x128 ;  /* 0x000001280a0a0836 */ /* 0x000fca0000000000 */
[----:B------:R-:W-:-:S04]  /*2430*/  @P0 PRMT R10, R3, 0x654, R10 ;  /* 0x00000654030a0816 */ /* 0x000fc8000000000a */
[----:B------:R0:W-:Y:S01]  /*2440*/  @P0 SYNCS.ARRIVE.TRANS64.RED.A1T0 RZ, [R10+URZ], RZ ;  /* 0x000000ff0aff09a7 */ /* 0x0001e2000810043f */
[----:B------:R-:W-:-:S13]  /*2450*/  ISETP.GT.U32.AND P0, PT, R2, 0x1, PT ;  /* 0x000000010200780c */ /* 0x000fda0003f04070 */
[----:B0-----:R-:W-:Y:S05]  /*2460*/  @P0 BRA `(.L_x_31) ;  /* 0x0000000000040947 */ /* 0x001fea0003800000 */
[----:B------:R-:W-:Y:S01]  /*2470*/  BPT.TRAP 0x1 ;  /* 0x000000040000795c */ /* 0x000fe20000300000 */
.L_x_31:
[----:B------:R-:W-:Y:S01]  /*2480*/  UIADD3 UR16, UR16, 0x1, URZ ;  /* 0x0000000110107890 */ /* 0x000fe2000fffe03f */
[C---:B------:R-:W-:Y:S01]  /*2490*/  ISETP.GT.AND P1, PT, R8.reuse, 0x1, PT ;  /* 0x000000010800780c */ /* 0x040fe20003f24270 */
[----:B------:R-:W-:Y:S02]  /*24a0*/  VIADD R9, R9, 0x1 ;  /* 0x0000000109097836 */ /* 0x000fe40000000000 */
[----:B------:R-:W-:Y:S01]  /*24b0*/  UISETP.NE.AND UP0, UPT, UR16, 0x25, UPT ;  /* 0x000000251000788c */ /* 0x000fe2000bf05270 */
[----:B------:R-:W-:Y:S02]  /*24c0*/  VIADD R8, R8, 0xffffffff ;  /* 0xffffffff08087836 */ /* 0x000fe40000000000 */
[C---:B------:R-:W-:Y:S01]  /*24d0*/  ISETP.NE.AND P0, PT, R9.reuse, 0x25, PT ;  /* 0x000000250900780c */ /* 0x040fe20003f05270 */
[----:B------:R-:W-:Y:S02]  /*24e0*/  USEL UR8, URZ, 0x1, UP0 ;  /* 0x000000013f087887 */ /* 0x000fe40008000000 */
[----:B------:R-:W-:Y:S01]  /*24f0*/  USEL UR16, UR16, URZ, UP0 ;  /* 0x0000003f10107287 */ /* 0x000fe20008000000 */
[----:B------:R-:W-:-:S03]  /*2500*/  SEL R9, R9, RZ, P0 ;  /* 0x000000ff09097207 */ /* 0x000fc60000000000 */
[----:B------:R-:W-:Y:S01]  /*2510*/  LOP3.LUT R14, R14, UR8, RZ, 0x3c, !PT ;  /* 0x000000080e0e7c12 */ /* 0x000fe2000f8e3cff */
[----:B------:R-:W-:Y:S01]  /*2520*/  UMOV UR8, 0x1 ;  /* 0x0000000100087882 */ /* 0x000fe20000000000 */
[----:B------:R-:W-:Y:S06]  /*2530*/  @P1 BRA `(.L_x_32) ;  /* 0xfffffff800981947 */ /* 0x000fec000383ffff */
.L_x_24:
[----:B------:R-:W-:Y:S01]  /*2540*/  UISETP.NE.AND UP0, UPT, UR6, URZ, UPT ;  /* 0x0000003f0600728c */ /* 0x000fe2000bf05270 */
[----:B01----:R-:W0:Y:S03]  /*2550*/  LDC R8, c[0x0][0x28c] ;  /* 0x0000a300ff087b82 */ /* 0x003e260000000800 */
[----:B------:R-:W-:-:S06]  /*2560*/  USEL UR6, URZ, 0x1, !UP0 ;  /* 0x000000013f067887 */ /* 0x000fcc000c000000 */
[----:B------:R-:W-:Y:S02]  /*2570*/  ISETP.NE.AND P0, PT, RZ, UR6, PT ;  /* 0x00000006ff007c0c */ /* 0x000fe4000bf05270 */
[----:B0-----:R-:W-:-:S11]  /*2580*/  ISETP.GE.AND P1, PT, R8, 0x1, PT ;  /* 0x000000010800780c */ /* 0x001fd60003f26270 */
[----:B------:R-:W-:Y:S05]  /*2590*/  @!P0 BRA `(.L_x_33) ;  /* 0x0000000000848947 */ /* 0x000fea0003800000 */
[----:B------:R-:W-:Y:S02]  /*25a0*/  WARPGROUP.DEPBAR.LE gsb0, 0x0 ;  /* 0x00008000000079c5 */ /* 0x000fe40000010000 */
[----:B------:R-:W-:Y:S01]  /*25b0*/  FADD R79, R24, R79 ;  /* 0x0000004f184f7221 */ /* 0x000fe20000000000 */
        /* <DEDUP_REMOVED lines=30> */
[----:B------:R-:W-:-:S07]  /*27a0*/  FADD R16, R16, R55 ;  /* 0x0000003710107221 */ /* 0x000fce0000000000 */
.L_x_33:
[----:B------:R-:W-:Y:S02]  /*27b0*/  WARPGROUP.DEPBAR.LE gsb0, 0x0 ;  /* 0x00008000000079c5 */ /* 0x000fe40000010000 */
[----:B------:R-:W-:Y:S05]  /*27c0*/  @!P1 BRA `(.L_x_34) ;  /* 0x00000000005c9947 */ /* 0x000fea0003800000 */
[----:B------:R-:W-:-:S13]  /*27d0*/  ISETP.NE.AND P0, PT, R81, 0x3, PT ;  /* 0x000000035100780c */ /* 0x000fda0003f05270 */
[----:B------:R-:W-:Y:S05]  /*27e0*/  @!P0 BRA `(.L_x_35) ;  /* 0x0000000000048947 */ /* 0x000fea0003800000 */
[----:B------:R-:W-:Y:S01]  /*27f0*/  BPT.TRAP 0x1 ;  /* 0x000000040000795c */ /* 0x000fe20000300000 */
.L_x_35:
[----:B------:R-:W-:Y:S01]  /*2800*/  ISETP.NE.AND P0, PT, R6, RZ, PT ;  /* 0x000000ff0600720c */ /* 0x000fe20003f05270 */
[----:B------:R-:W-:Y:S01]  /*2810*/  BSSY B0, `(.L_x_36) ;  /* 0x0000010000007945 */ /* 0x000fe20003800000 */
[----:B------:R-:W-:-:S11]  /*2820*/  ISETP.GT.U32.AND P1, PT, R2, 0x1, PT ;  /* 0x000000010200780c */ /* 0x000fd60003f24070 */
[----:B------:R-:W-:Y:S05]  /*2830*/  @!P0 BRA `(.L_x_37) ;  /* 0x0000000000348947 */ /* 0x000fea0003800000 */
[----:B------:R-:W-:-:S04]  /*2840*/  UISETP.LT.AND UP0, UPT, UR9, 0x1, UPT ;  /* 0x000000010900788c */ /* 0x000fc8000bf01270 */
[----:B------:R-:W-:-:S04]  /*2850*/  USEL UR8, UR9, 0x1, UP0 ;  /* 0x0000000109087887 */ /* 0x000fc80008000000 */
[----:B------:R-:W-:-:S04]  /*2860*/  UIADD3 UR8, UR5, UR9, -UR8 ;  /* 0x0000000905087290 */ /* 0x000fc8000fffe808 */
[----:B------:R-:W-:-:S04]  /*2870*/  UIMAD.WIDE.U32 UR6, UR8, -0x45306eb3, URZ ;  /* 0xbacf914d080678a5 */ /* 0x000fc8000f8e003f */
[----:B------:R-:W-:-:S04]  /*2880*/  UIADD3 UR6, UR8, -UR7, URZ ;  /* 0x8000000708067290 */ /* 0x000fc8000fffe03f */
[----:B------:R-:W-:-:S04]  /*2890*/  ULEA.HI UR6, UR6, UR7, URZ, 0x1f ;  /* 0x0000000706067291 */ /* 0x000fc8000f8ff83f */
[----:B------:R-:W-:-:S04]  /*28a0*/  USHF.R.U32.HI UR6, URZ, 0x5, UR6 ;  /* 0x000000053f067899 */ /* 0x000fc80008011606 */
[----:B------:R-:W-:-:S04]  /*28b0*/  UIMAD UR6, UR6, -0x25, UR8 ;  /* 0xffffffdb060678a4 */ /* 0x000fc8000f8e0208 */
[----:B------:R-:W-:-:S04]  /*28c0*/  ULEA UR6, UR6, UR10, 0x3 ;  /* 0x0000000a06067291 */ /* 0x000fc8000f8e183f */
[----:B------:R-:W-:-:S06]  /*28d0*/  UIADD3 UR6, UR6, 0x128, URZ ;  /* 0x0000012806067890 */ /* 0x000fcc000fffe03f */
[----:B------:R-:W-:-:S05]  /*28e0*/  IMAD.U32 R8, RZ, RZ, UR6 ;  /* 0x00000006ff087e24 */ /* 0x000fca000f8e00ff */
[----:B------:R-:W-:-:S04]  /*28f0*/  PRMT R8, R3, 0x654, R8 ;  /* 0x0000065403087816 */ /* 0x000fc80000000008 */
[----:B------:R0:W-:Y:S03]  /*2900*/  SYNCS.ARRIVE.TRANS64.RED.A1T0 RZ, [R8+URZ], RZ ;  /* 0x000000ff08ff79a7 */ /* 0x0001e6000810043f */
.L_x_37:
[----:B------:R-:W-:Y:S05]  /*2910*/  BSYNC B0 ;  /* 0x0000000000007941 */ /* 0x000fea0003800000 */
.L_x_36:
[----:B------:R-:W-:Y:S05]  /*2920*/  @P1 BRA `(.L_x_34) ;  /* 0x0000000000041947 */ /* 0x000fea0003800000 */
[----:B------:R-:W-:Y:S01]  /*2930*/  BPT.TRAP 0x1 ;  /* 0x000000040000795c */ /* 0x000fe20000300000 */
.L_x_34:
[----:B------:R-:W1:Y:S01]  /*2940*/  LDC R14, c[0x0][0x288] ;  /* 0x0000a200ff0e7b82 */ /* 0x000e620000000800 */
[--C-:B0-----:R-:W-:Y:S01]  /*2950*/  SHF.R.U32.HI R8, RZ, 0x2, R0.reuse ;  /* 0x00000002ff087819 */ /* 0x101fe20000011600 */
[----:B------:R-:W-:Y:S01]  /*2960*/  UIADD3 UR8, UR9, UR5, URZ ;  /* 0x0000000509087290 */ /* 0x000fe2000fffe03f */
[----:B------:R-:W-:Y:S01]  /*2970*/  LOP3.LUT R10, R0, 0x60, RZ, 0xc0, !PT ;  /* 0x00000060000a7812 */ /* 0x000fe200078ec0ff */
[----:B------:R-:W-:Y:S01]  /*2980*/  ULDC UR12, c[0x0][0x284] ;  /* 0x0000a100000c7ab9 */ /* 0x000fe20000000800 */
[----:B------:R-:W-:Y:S01]  /*2990*/  SHF.R.U32.HI R11, RZ, 0x7, R0 ;  /* 0x00000007ff0b7819 */ /* 0x000fe20000011600 */
[----:B------:R-:W-:Y:S01]  /*29a0*/  UISETP.GT.U32.AND UP0, UPT, UR8, 0x24, UPT ;  /* 0x000000240800788c */ /* 0x000fe2000bf04070 */
[----:B------:R-:W-:Y:S01]  /*29b0*/  LOP3.LUT R9, R8, 0x7, RZ, 0xc0, !PT ;  /* 0x0000000708097812 */ /* 0x000fe200078ec0ff */
[----:B------:R-:W-:Y:S01]  /*29c0*/  UIMAD.WIDE.U32 UR6, UR8, -0x45306eb3, URZ ;  /* 0xbacf914d080678a5 */ /* 0x000fe2000f8e003f */
[----:B------:R-:W-:Y:S01]  /*29d0*/  SHF.R.U32.HI R10, RZ, 0x1, R10 ;  /* 0x00000001ff0a7819 */ /* 0x000fe2000001160a */
[----:B------:R-:W-:Y:S01]  /*29e0*/  UISETP.LT.U32.AND UP0, UPT, UR9, 0x25, UP0 ;  /* 0x000000250900788c */ /* 0x000fe20008701070 */
[----:B------:R-:W-:Y:S01]  /*29f0*/  LOP3.LUT R8, R11, 0x1, RZ, 0xc0, !PT ;  /* 0x000000010b087812 */ /* 0x000fe200078ec0ff */
[----:B------:R-:W-:Y:S01]  /*2a00*/  UIADD3 UR5, UR8, -UR7, URZ ;  /* 0x8000000708057290 */ /* 0x000fe2000fffe03f */
[----:B------:R-:W-:Y:S01]  /*2a10*/  IADD3 R25, RZ, -R10, -R9 ;  /* 0x8000000aff197210 */ /* 0x000fe20007ffe809 */
[----:B------:R-:W-:Y:S01]  /*2a20*/  UISETP.GE.U32.AND UP1, UPT, UR9, 0x25, UPT ;  /* 0x000000250900788c */ /* 0x000fe2000bf26070 */
[----:B------:R-:W-:Y:S01]  /*2a30*/  SHF.R.S32.HI R32, RZ, 0x1f, R73 ;  /* 0x0000001fff207819 */ /* 0x000fe20000011449 */
[C---:B------:R-:W-:Y:S01]  /*2a40*/  IMAD.SHL.U32 R24, R8.reuse, 0x40, RZ ;  /* 0x0000004008187824 */ /* 0x040fe200078e00ff */
[----:B------:R-:W-:Y:S01]  /*2a50*/  USEL UR6, URZ, 0x1, !UP0 ;  /* 0x000000013f067887 */ /* 0x000fe2000c000000 */
[----:B------:R-:W-:Y:S01]  /*2a60*/  IMAD R27, R8, -0x40, R25 ;  /* 0xffffffc0081b7824 */ /* 0x000fe200078e0219 */
[----:B------:R-:W-:Y:S01]  /*2a70*/  LOP3.LUT R8, R0, 0x3, RZ, 0xc0, !PT ;  /* 0x0000000300087812 */ /* 0x000fe200078ec0ff */
[----:B------:R-:W-:Y:S01]  /*2a80*/  IMAD.SHL.U32 R25, R15, 0x40, RZ ;  /* 0x000000400f197824 */ /* 0x000fe200078e00ff */
[----:B------:R-:W-:Y:S01]  /*2a90*/  LOP3.LUT R11, R24, 0x40, R9, 0xe2, !PT ;  /* 0x00000040180b7812 */ /* 0x000fe200078ee209 */
[----:B------:R-:W-:Y:S01]  /*2aa0*/  IMAD.SHL.U32 R24, R71, 0x80, RZ ;  /* 0x0000008047187824 */ /* 0x000fe200078e00ff */
[----:B------:R-:W-:Y:S01]  /*2ab0*/  ULEA.HI UR5, UR5, UR7, URZ, 0x1f ;  /* 0x0000000705057291 */ /* 0x000fe2000f8ff83f */
[----:B-1----:R-:W-:Y:S01]  /*2ac0*/  IMAD R28, R8, -0x2, R14 ;  /* 0xfffffffe081c7824 */ /* 0x002fe200078e020e */
[C---:B------:R-:W-:Y:S01]  /*2ad0*/  ISETP.GE.AND P0, PT, R25.reuse, R14, PT ;  /* 0x0000000e1900720c */ /* 0x040fe20003f06270 */
[----:B------:R-:W-:Y:S01]  /*2ae0*/  IMAD.SHL.U32 R14, R0, 0x2, RZ ;  /* 0x00000002000e7824 */ /* 0x000fe200078e00ff */
[----:B------:R-:W-:Y:S01]  /*2af0*/  ULDC.64 UR10, c[0x0][0x5d0] ;  /* 0x00017400000a7ab9 */ /* 0x000fe20000000a00 */
[----:B------:R-:W-:Y:S01]  /*2b00*/  ULOP3.LUT UR4, UR4, UR6, URZ, 0x3c, !UPT ;  /* 0x0000000604047292 */ /* 0x000fe2000f8e3c3f */
[----:B------:R-:W-:Y:S01]  /*2b10*/  ISETP.GE.OR P0, PT, R24, UR12, P0 ;  /* 0x0000000c18007c0c */ /* 0x000fe20008706670 */
[----:B------:R-:W-:Y:S01]  /*2b20*/  IMAD R8, R32, UR10, RZ ;  /* 0x0000000a20087c24 */ /* 0x000fe2000f8e02ff */
[----:B------:R-:W-:Y:S01]  /*2b30*/  LOP3.LUT R14, R25, 0x6, R14, 0xf8, !PT ;  /* 0x00000006190e7812 */ /* 0x000fe200078ef80e */
[----:B------:R-:W-:Y:S01]  /*2b40*/  USHF.R.U32.HI UR5, URZ, 0x5, UR5 ;  /* 0x000000053f057899 */ /* 0x000fe20008011605 */
[----:B------:R-:W-:Y:S01]  /*2b50*/  IMAD.WIDE R30, R71, 0x80, RZ ;  /* 0x00000080471e7825 */ /* 0x000fe200078e02ff */
[----:B------:R-:W-:-:S02]  /*2b60*/  IADD3 R27, -R24, UR12, R27 ;  /* 0x0000000c181b7c10 */ /* 0x000fc4000fffe11b */
[----:B------:R-:W-:Y:S01]  /*2b70*/  SHF.R.S32.HI R15, RZ, 0x1f, R14 ;  /* 0x0000001fff0f7819 */ /* 0x000fe2000001140e */
[C---:B------:R-:W-:Y:S01]  /*2b80*/  IMAD R29, R73.reuse, UR11, R8 ;  /* 0x0000000b491d7c24 */ /* 0x040fe2000f8e0208 */
[----:B------:R-:W-:Y:S01]  /*2b90*/  @UP1 ULOP3.LUT UR4, UR4, 0x1, UR5, 0x78, !UPT ;  /* 0x0000000104041892 */ /* 0x000fe2000f8e7805 */
[----:B------:R-:W-:Y:S01]  /*2ba0*/  LOP3.LUT R33, R30, R11, R10, 0xfe, !PT ;  /* 0x0000000b1e217212 */ /* 0x000fe200078efe0a */
[----:B------:R-:W-:Y:S01]  /*2bb0*/  UIMAD UR5, UR5, -0x25, UR8 ;  /* 0xffffffdb050578a4 */ /* 0x000fe2000f8e0208 */
[----:B------:R-:W-:-:S04]  /*2bc0*/  IMAD.WIDE.U32 R8, R73, UR10, R14 ;  /* 0x0000000a49087c25 */ /* 0x000fc8000f8e000e */
[----:B------:R-:W-:Y:S02]  /*2bd0*/  IMAD.IADD R9, R9, 0x1, R29 ;  /* 0x0000000109097824 */ /* 0x000fe400078e021d */
[----:B------:R-:W-:Y:S02]  /*2be0*/  IMAD.IADD R28, R28, 0x1, -R25 ;  /* 0x000000011c1c7824 */ /* 0x000fe400078e0a19 */
[----:B------:R-:W-:Y:S01]  /*2bf0*/  IMAD.MOV.U32 R26, RZ, RZ, -0x1 ;  /* 0xffffffffff1a7424 */ /* 0x000fe200078e00ff */
[----:B------:R-:W-:Y:S06]  /*2c00*/  @P0 BRA `(.L_x_38) ;  /* 0x0000002400940947 */ /* 0x000fec0003800000 */
[----:B------:R-:W0:Y:S01]  /*2c10*/  LDC.64 R24, c[0x0][0x5c8] ;  /* 0x00017200ff187b82 */ /* 0x000e220000000a00 */
[----:B------:R-:W-:Y:S01]  /*2c20*/  ULDC.64 UR6, c[0x0][0x5c0] ;  /* 0x0001700000067ab9 */ /* 0x000fe20000000a00 */
[----:B------:R-:W-:Y:S01]  /*2c30*/  BSSY B0, `(.L_x_38) ;  /* 0x0000262000007945 */ /* 0x000fe20003800000 */
[-C--:B0-----:R-:W-:Y:S02]  /*2c40*/  IMAD R10, R31, R24.reuse, RZ ;  /* 0x000000181f0a7224 */ /* 0x081fe400078e02ff */
[----:B------:R-:W-:-:S04]  /*2c50*/  IMAD.WIDE.U32 R8, R33, R24, R8 ;  /* 0x0000001821087225 */ /* 0x000fc800078e0008 */
[----:B------:R-:W-:Y:S01]  /*2c60*/  IMAD R11, R33, R25, R10 ;  /* 0x00000019210b7224 */ /* 0x000fe200078e020a */
[----:B------:R-:W-:Y:S02]  /*2c70*/  LEA R10, P0, R24, R8, 0x3 ;  /* 0x00000008180a7211 */ /* 0x000fe400078018ff */
[----:B------:R-:W-:Y:S01]  /*2c80*/  IADD3 R8, P1, R8, UR6, RZ ;  /* 0x0000000608087c10 */ /* 0x000fe2000ff3e0ff */
[----:B------:R-:W-:Y:S01]  /*2c90*/  IMAD.IADD R9, R9, 0x1, R11 ;  /* 0x0000000109097824 */ /* 0x000fe200078e020b */
[----:B------:R-:W-:-:S04]  /*2ca0*/  IADD3 R10, P2, R10, UR6, RZ ;  /* 0x000000060a0a7c10 */ /* 0x000fc8000ff5e0ff */
[----:B------:R-:W-:Y:S02]  /*2cb0*/  LEA.HI.X R11, R24, R9, R25, 0x3, P0 ;  /* 0x00000009180b7211 */ /* 0x000fe400000f1c19 */
[----:B----45:R-:W-:Y:S02]  /*2cc0*/  FSETP.NEU.AND P0, PT, R12, RZ, PT ;  /* 0x000000ff0c00720b */ /* 0x030fe40003f0d000 */
[----:B------:R-:W-:Y:S02]  /*2cd0*/  IADD3.X R9, R9, UR7, RZ, P1, !PT ;  /* 0x0000000709097c10 */ /* 0x000fe40008ffe4ff */
[----:B------:R-:W-:-:S09]  /*2ce0*/  IADD3.X R11, R11, UR7, RZ, P2, !PT ;  /* 0x000000070b0b7c10 */ /* 0x000fd200097fe4ff */
[----:B------:R-:W-:Y:S05]  /*2cf0*/  @!P0 BRA `(.L_x_39) ;  /* 0x0000001c00148947 */ /* 0x000fea0003800000 */
[----:B------:R-:W-:Y:S01]  /*2d00*/  ULDC.64 UR6, c[0x0][0x5b8] ;  /* 0x00016e0000067ab9 */ /* 0x000fe20000000a00 */
[----:B------:R-:W-:Y:S01]  /*2d10*/  ISETP.GE.AND P0, PT, R28, 0x1, PT ;  /* 0x000000011c00780c */ /* 0x000fe20003f06270 */
[----:B------:R-:W-:Y:S01]  /*2d20*/  IMAD R32, R32, UR6, RZ ;  /* 0x0000000620207c24 */ /* 0x000fe2000f8e02ff */
[----:B------:R-:W-:Y:S01]  /*2d30*/  ULDC.64 UR10, c[0x0][0x5a8] ;  /* 0x00016a00000a7ab9 */ /* 0x000fe20000000a00 */
[----:B------:R-:W-:Y:S01]  /*2d40*/  IMAD.WIDE.U32 R24, R73, UR6, R14 ;  /* 0x0000000649187c25 */ /* 0x000fe2000f8e000e */
[----:B------:R-:W-:Y:S01]  /*2d50*/  ISETP.LT.OR P3, PT, R27, 0x1, !P0 ;  /* 0x000000011b00780c */ /* 0x000fe20004761670 */
[----:B------:R-:W-:Y:S02]  /*2d60*/  BSSY B1, `(.L_x_40) ;  /* 0x000000c000017945 */ /* 0x000fe40003800000 */
[----:B------:R-:W-:Y:S01]  /*2d70*/  IMAD R73, R73, UR7, R32 ;  /* 0x0000000749497c24 */ /* 0x000fe2000f8e0220 */
[----:B------:R-:W-:Y:S02]  /*2d80*/  ULDC.64 UR6, c[0x0][0x5b0] ;  /* 0x00016c0000067ab9 */ /* 0x000fe40000000a00 */
[----:B------:R-:W-:-:S02]  /*2d90*/  IMAD R29, R31, UR6, RZ ;  /* 0x000000061f1d7c24 */ /* 0x000fc4000f8e02ff */
[----:B------:R-:W-:Y:S02]  /*2da0*/  IMAD.IADD R25, R25, 0x1, R73 ;  /* 0x0000000119197824 */ /* 0x000fe400078e0249 */
[C---:B------:R-:W-:Y:S02]  /*2db0*/  IMAD R29, R33.reuse, UR7, R29 ;  /* 0x00000007211d7c24 */ /* 0x040fe4000f8e021d */
[----:B------:R-:W-:-:S03]  /*2dc0*/  IMAD.WIDE.U32 R14, R33, UR6, R24 ;  /* 0x00000006210e7c25 */ /* 0x000fc6000f8e0018 */
[----:B------:R-:W-:-:S04]  /*2dd0*/  IADD3 R14, P1, R14, UR10, RZ ;  /* 0x0000000a0e0e7c10 */ /* 0x000fc8000ff3e0ff */
[--C-:B------:R-:W-:Y:S02]  /*2de0*/  IADD3.X R15, R15, UR11, R29.reuse, P1, !PT ;  /* 0x0000000b0f0f7c10 */ /* 0x100fe40008ffe41d */
[----:B------:R-:W-:Y:S01]  /*2df0*/  PRMT R29, RZ, 0x7610, R29 ;  /* 0x00007610ff1d7816 */ /* 0x000fe2000000001d */
[----:B------:R-:W-:Y:S06]  /*2e00*/  @P3 BRA `(.L_x_41) ;  /* 0x0000000000043947 */ /* 0x000fec0003800000 */
[----:B------:R0:W5:Y:S02]  /*2e10*/  LDG.E.U8 R29, desc[UR18][R14.64] ;  /* 0x000000120e1d7981 */ /* 0x000164000c1e1100 */
.L_x_41:
[----:B------:R-:W-:Y:S05]  /*2e20*/  BSYNC B1 ;  /* 0x0000000000017941 */ /* 0x000fea0003800000 */
.L_x_40:
[----:B-----5:R-:W-:Y:S01]  /*2e30*/  LOP3.LUT R29, R29, 0xff, RZ, 0xc0, !PT ;  /* 0x000000ff1d1d7812 */ /* 0x020fe200078ec0ff */
[----:B------:R-:W-:Y:S01]  /*2e40*/  BSSY B1, `(.L_x_42) ;  /* 0x000000c000017945 */ /* 0x000fe20003800000 */
[----:B------:R-:W-:Y:S02]  /*2e50*/  ISETP.GE.AND P1, PT, R28, 0x2, PT ;  /* 0x000000021c00780c */ /* 0x000fe40003f26270 */
[----:B------:R-:W-:Y:S02]  /*2e60*/  F2FP.F16.E5M2.UNPACK_B R29, R29 ;  /* 0x0000001dff1d723e */ /* 0x000fe400020004ff */
[----:B------:R-:W-:-:S03]  /*2e70*/  ISETP.LT.OR P2, PT, R27, 0x1, !P1 ;  /* 0x000000011b00780c */ /* 0x000fc60004f41670 */
[----:B------:R-:W-:-:S05]  /*2e80*/  HADD2.F32 R29, -RZ, R29.H0_H0 ;  /* 0x2000001dff1d7230 */ /* 0x000fca0000004100 */
[----:B------:R-:W-:Y:S01]  /*2e90*/  FMUL R32, R29, R12 ;  /* 0x0000000c1d207220 */ /* 0x000fe20000400000 */
[----:B------:R-:W-:-:S03]  /*2ea0*/  PRMT R29, RZ, 0x7610, R29 ;  /* 0x00007610ff1d7816 */ /* 0x000fc6000000001d */
[----:B--2---:R-:W-:-:S05]  /*2eb0*/  FFMA R32, R79, R7, R32 ;  /* 0x000000074f207223 */ /* 0x004fca0000000020 */
[----:B------:R-:W-:-:S05]  /*2ec0*/  F2FP.SATFINITE.E5M2.F32.PACK_AB_MERGE_C R35, RZ, R32, RZ ;  /* 0x00000020ff23723e */ /* 0x000fca00048060ff */
[----:B------:R1:W-:Y:S01]  /*2ed0*/  @!P3 STG.E.U8 desc[UR18][R8.64], R35 ;  /* 0x000000230800b986 */ /* 0x0003e2000c101112 */
[----:B------:R-:W-:Y:S05]  /*2ee0*/  @P2 BRA `(.L_x_43) ;  /* 0x0000000000042947 */ /* 0x000fea0003800000 */
[----:B------:R2:W5:Y:S02]  /*2ef0*/  LDG.E.U8 R29, desc[UR18][R14.64+0x1] ;  /* 0x000001120e1d7981 */ /* 0x000564000c1e1100 */
.L_x_43:
[----:B------:R-:W-:Y:S05]  /*2f00*/  BSYNC B1 ;  /* 0x0000000000017941 */ /* 0x000fea0003800000 */
.L_x_42:
[----:B-----5:R-:W-:Y:S01]  /*2f10*/  LOP3.LUT R29, R29, 0xff, RZ, 0xc0, !PT ;  /* 0x000000ff1d1d7812 */ /* 0x020fe200078ec0ff */
[----:B------:R-:W-:Y:S01]  /*2f20*/  BSSY B1, `(.L_x_44) ;  /* 0x0000012000017945 */ /* 0x000fe20003800000 */
[----:B------:R-:W-:Y:S02]  /*2f30*/  IADD3 R33, P3, R33, 0x8, RZ ;  /* 0x0000000821217810 */ /* 0x000fe40007f7e0ff */
[----:B------:R-:W-:Y:S02]  /*2f40*/  F2FP.F16.E5M2.UNPACK_B R29, R29 ;  /* 0x0000001dff1d723e */ /* 0x000fe400020004ff */
[----:B------:R-:W-:Y:S01]  /*2f50*/  ISETP.LT.OR P0, PT, R27, 0x9, !P0 ;  /* 0x000000091b00780c */ /* 0x000fe20004701670 */
[----:B------:R-:W-:Y:S02]  /*2f60*/  IMAD.X R30, RZ, RZ, R31, P3 ;  /* 0x000000ffff1e7224 */ /* 0x000fe400018e061f */
[----:B------:R-:W-:Y:S02]  /*2f70*/  HADD2.F32 R29, -RZ, R29.H0_H0 ;  /* 0x2000001dff1d7230 */ /* 0x000fe40000004100 */
[----:B------:R-:W-:-:S02]  /*2f80*/  IMAD R30, R30, UR6, RZ ;  /* 0x000000061e1e7c24 */ /* 0x000fc4000f8e02ff */
[----:B------:R-:W-:-:S04]  /*2f90*/  IMAD.WIDE.U32 R24, R33, UR6, R24 ;  /* 0x0000000621187c25 */ /* 0x000fc8000f8e0018 */
[----:B------:R-:W-:Y:S01]  /*2fa0*/  FMUL R29, R29, R12 ;  /* 0x0000000c1d1d7220 */ /* 0x000fe20000400000 */
[----:B------:R-:W-:-:S03]  /*2fb0*/  IMAD R33, R33, UR7, R30 ;  /* 0x0000000721217c24 */ /* 0x000fc6000f8e021e */
[----:B------:R-:W-:Y:S01]  /*2fc0*/  FFMA R29, R80, R7, R29 ;  /* 0x00000007501d7223 */ /* 0x000fe2000000001d */
[----:B------:R-:W-:-:S04]  /*2fd0*/  IADD3 R24, P3, R24, UR10, RZ ;  /* 0x0000000a18187c10 */ /* 0x000fc8000ff7e0ff */
[----:B------:R-:W-:Y:S02]  /*2fe0*/  F2FP.SATFINITE.E5M2.F32.PACK_AB_MERGE_C R31, RZ, R29, RZ ;  /* 0x0000001dff1f723e */ /* 0x000fe400048060ff */
[----:B------:R-:W-:Y:S02]  /*2ff0*/  IADD3.X R25, R25, UR11, R33, P3, !PT ;  /* 0x0000000b19197c10 */ /* 0x000fe40009ffe421 */
[----:B------:R-:W-:Y:S01]  /*3000*/  PRMT R29, RZ, 0x7610, R29 ;  /* 0x00007610ff1d7816 */ /* 0x000fe2000000001d */
[----:B------:R3:W-:Y:S01]  /*3010*/  @!P2 STG.E.U8 desc[UR18][R8.64+0x1], R31 ;  /* 0x0000011f0800a986 */ /* 0x0007e2000c101112 */
[----:B------:R-:W-:Y:S05]  /*3020*/  @P0 BRA `(.L_x_45) ;  /* 0x0000000000040947 */ /* 0x000fea0003800000 */
[----:B------:R4:W5:Y:S02]  /*3030*/  LDG.E.U8 R29, desc[UR18][R24.64] ;  /* 0x00000012181d7981 */ /* 0x000964000c1e1100 */
.L_x_45:
[----:B------:R-:W-:Y:S05]  /*3040*/  BSYNC B1 ;  /* 0x0000000000017941 */ /* 0x000fea0003800000 */
.L_x_44:
[----:B-----5:R-:W-:Y:S01]  /*3050*/  LOP3.LUT R29, R29, 0xff, RZ, 0xc0, !PT ;  /* 0x000000ff1d1d7812 */ /* 0x020fe200078ec0ff */
[----:B------:R-:W-:Y:S01]  /*3060*/  BSSY B1, `(.L_x_46) ;  /* 0x000000b000017945 */ /* 0x000fe20003800000 */
[----:B------:R-:W-:Y:S02]  /*3070*/  ISETP.LT.OR P1, PT, R27, 0x9, !P1 ;  /* 0x000000091b00780c */ /* 0x000fe40004f21670 */
[----:B------:R-:W-:-:S05]  /*3080*/  F2FP.F16.E5M2.UNPACK_B R29, R29 ;  /* 0x0000001dff1d723e */ /* 0x000fca00020004ff */
[----:B------:R-:W-:-:S05]  /*3090*/  HADD2.F32 R29, -RZ, R29.H0_H0 ;  /* 0x2000001dff1d7230 */ /* 0x000fca0000004100 */
[----:B------:R-:W-:Y:S01]  /*30a0*/  FMUL R30, R29, R12 ;  /* 0x0000000c1d1e7220 */ /* 0x000fe20000400000 */
[----:B------:R-:W-:-:S03]  /*30b0*/  PRMT R29, RZ, 0x7610, R29 ;  /* 0x00007610ff1d7816 */ /* 0x000fc6000000001d */
[----:B------:R-:W-:-:S05]  /*30c0*/  FFMA R30, R77, R7, R30 ;  /* 0x000000074d1e7223 */ /* 0x000fca000000001e */
[----:B---3--:R-:W-:-:S05]  /*30d0*/  F2FP.SATFINITE.E5M2.F32.PACK_AB_MERGE_C R31, RZ, R30, RZ ;  /* 0x0000001eff1f723e */ /* 0x008fca00048060ff */
[----:B------:R3:W-:Y:S01]  /*30e0*/  @!P0 STG.E.U8 desc[UR18][R10.64], R31 ;  /* 0x0000001f0a008986 */ /* 0x0007e2000c101112 */
[----:B------:R-:W-:Y:S05]  /*30f0*/  @P1 BRA `(.L_x_47) ;  /* 0x0000000000041947 */ /* 0x000fea0003800000 */
[----:B------:R0:W5:Y:S02]  /*3100*/  LDG.E.U8 R29, desc[UR18][R24.64+0x1] ;  /* 0x00000112181d7981 */ /* 0x000164000c1e1100 */
.L_x_47:
[----:B------:R-:W-:Y:S05]  /*3110*/  BSYNC B1 ;  /* 0x0000000000017941 */ /* 0x000fea0003800000 */
.L_x_46:
[----:B-----5:R-:W-:Y:S01]  /*3120*/  LOP3.LUT R29, R29, 0xff, RZ, 0xc0, !PT ;  /* 0x000000ff1d1d7812 */ /* 0x020fe200078ec0ff */
[----:B------:R-:W-:Y:S01]  /*3130*/  BSSY B1, `(.L_x_48) ;  /* 0x000000c000017945 */ /* 0x000fe20003800000 */
[----:B------:R-:W-:Y:S02]  /*3140*/  ISETP.GE.AND P0, PT, R28, 0x9, PT ;  /* 0x000000091c00780c */ /* 0x000fe40003f06270 */
[----:B------:R-:W-:Y:S02]  /*3150*/  F2FP.F16.E5M2.UNPACK_B R29, R29 ;  /* 0x0000001dff1d723e */ /* 0x000fe400020004ff */
[----:B------:R-:W-:-:S03]  /*3160*/  ISETP.LT.OR P2, PT, R27, 0x1, !P0 ;  /* 0x000000011b00780c */ /* 0x000fc60004741670 */
[----:B------:R-:W-:-:S05]  /*3170*/  HADD2.F32 R29, -RZ, R29.H0_H0 ;  /* 0x2000001dff1d7230 */ /* 0x000fca0000004100 */
[----:B------:R-:W-:-:S04]  /*3180*/  FMUL R29, R29, R12 ;  /* 0x0000000c1d1d7220 */ /* 0x000fc80000400000 */
[----:B------:R-:W-:-:S05]  /*3190*/  FFMA R29, R78, R7, R29 ;  /* 0x000000074e1d7223 */ /* 0x000fca000000001d */
[----:B---3--:R-:W-:Y:S02]  /*31a0*/  F2FP.SATFINITE.E5M2.F32.PACK_AB_MERGE_C R31, RZ, R29, RZ ;  /* 0x0000001dff1f723e */ /* 0x008fe400048060ff */
[----:B------:R-:W-:-:S03]  /*31b0*/  PRMT R29, RZ, 0x7610, R29 ;  /* 0x00007610ff1d7816 */ /* 0x000fc6000000001d */
[----:B------:R3:W-:Y:S01]  /*31c0*/  @!P1 STG.E.U8 desc[UR18][R10.64+0x1], R31 ;  /* 0x0000011f0a009986 */ /* 0x0007e2000c101112 */
[----:B------:R-:W-:Y:S05]  /*31d0*/  @P2 BRA `(.L_x_49) ;  /* 0x0000000000042947 */ /* 0x000fea0003800000 */
[----:B------:R0:W5:Y:S02]  /*31e0*/  LDG.E.U8 R29, desc[UR18][R14.64+0x8] ;  /* 0x000008120e1d7981 */ /* 0x000164000c1e1100 */
.L_x_49:
[----:B------:R-:W-:Y:S05]  /*31f0*/  BSYNC B1 ;  /* 0x0000000000017941 */ /* 0x000fea0003800000 */
.L_x_48:
        /* <DEDUP_REMOVED lines=13> */
.L_x_51:
[----:B------:R-:W-:Y:S05]  /*32d0*/  BSYNC B1 ;  /* 0x0000000000017941 */ /* 0x000fea0003800000 */
.L_x_50:
[----:B-----5:R-:W-:Y:S01]  /*32e0*/  LOP3.LUT R29, R29, 0xff, RZ, 0xc0, !PT ;  /* 0x000000ff1d1d7812 */ /* 0x020fe200078ec0ff */
[----:B------:R-:W-:Y:S01]  /*32f0*/  BSSY B1, `(.L_x_52) ;  /* 0x000000b000017945 */ /* 0x000fe20003800000 */
[----:B------:R-:W-:Y:S02]  /*3300*/  ISETP.LT.OR P0, PT, R27, 0x9, !P0 ;  /* 0x000000091b00780c */ /* 0x000fe40004701670 */
[----:B------:R-:W-:-:S05]  /*3310*/  F2FP.F16.E5M2.UNPACK_B R29, R29 ;  /* 0x0000001dff1d723e */ /* 0x000fca00020004ff */
        /* <DEDUP_REMOVED lines=8> */
.L_x_53:
[----:B------:R-:W-:Y:S05]  /*33a0*/  BSYNC B1 ;  /* 0x0000000000017941 */ /* 0x000fea0003800000 */
.L_x_52:
        /* <DEDUP_REMOVED lines=12> */
.L_x_55:
[----:B------:R-:W-:Y:S05]  /*3470*/  BSYNC B1 ;  /* 0x0000000000017941 */ /* 0x000fea0003800000 */
.L_x_54:
        /* <DEDUP_REMOVED lines=13> */
.L_x_57:
[----:B------:R-:W-:Y:S05]  /*3550*/  BSYNC B1 ;  /* 0x0000000000017941 */ /* 0x000fea0003800000 */
.L_x_56:
        /* <DEDUP_REMOVED lines=13> */
.L_x_59:
[----:B------:R-:W-:Y:S05]  /*3630*/  BSYNC B1 ;  /* 0x0000000000017941 */ /* 0x000fea0003800000 */
.L_x_58:
        /* <DEDUP_REMOVED lines=12> */
.L_x_61:
[----:B------:R-:W-:Y:S05]  /*3700*/  BSYNC B1 ;  /* 0x0000000000017941 */ /* 0x000fea0003800000 */
.L_x_60:
        /* <DEDUP_REMOVED lines=12> */
.L_x_63:
[----:B------:R-:W-:Y:S05]  /*37d0*/  BSYNC B1 ;  /* 0x0000000000017941 */ /* 0x000fea0003800000 */
.L_x_62:
        /* <DEDUP_REMOVED lines=13> */
.L_x_65:
[----:B------:R-:W-:Y:S05]  /*38b0*/  BSYNC B1 ;  /* 0x0000000000017941 */ /* 0x000fea0003800000 */
.L_x_64:
        /* <DEDUP_REMOVED lines=13> */
.L_x_67:
[----:B------:R-:W-:Y:S05]  /*3990*/  BSYNC B1 ;  /* 0x0000000000017941 */ /* 0x000fea0003800000 */
.L_x_66:
        /* <DEDUP_REMOVED lines=12> */
.L_x_69:
[----:B------:R-:W-:Y:S05]  /*3a60*/  BSYNC B1 ;  /* 0x0000000000017941 */ /* 0x000fea0003800000 */
.L_x_68:
        /* <DEDUP_REMOVED lines=12> */
.L_x_71:
[----:B------:R-:W-:Y:S05]  /*3b30*/  BSYNC B1 ;  /* 0x0000000000017941 */ /* 0x000fea0003800000 */
.L_x_70:
        /* <DEDUP_REMOVED lines=13> */
.L_x_73:
[----:B------:R-:W-:Y:S05]  /*3c10*/  BSYNC B1 ;  /* 0x0000000000017941 */ /* 0x000fea0003800000 */
.L_x_72:
        /* <DEDUP_REMOVED lines=13> */
.L_x_75:
[----:B------:R-:W-:Y:S05]  /*3cf0*/  BSYNC B1 ;  /* 0x0000000000017941 */ /* 0x000fea0003800000 */
.L_x_74:
        /* <DEDUP_REMOVED lines=12> */
.L_x_77:
[----:B------:R-:W-:Y:S05]  /*3dc0*/  BSYNC B1 ;  /* 0x0000000000017941 */ /* 0x000fea0003800000 */
.L_x_76:
        /* <DEDUP_REMOVED lines=12> */
.L_x_79:
[----:B------:R-:W-:Y:S05]  /*3e90*/  BSYNC B1 ;  /* 0x0000000000017941 */ /* 0x000fea0003800000 */
.L_x_78:
        /* <DEDUP_REMOVED lines=13> */
.L_x_81:
[----:B------:R-:W-:Y:S05]  /*3f70*/  BSYNC B1 ;  /* 0x0000000000017941 */ /* 0x000fea0003800000 */
.L_x_80:
        /* <DEDUP_REMOVED lines=13> */
.L_x_83:
[----:B------:R-:W-:Y:S05]  /*4050*/  BSYNC B1 ;  /* 0x0000000000017941 */ /* 0x000fea0003800000 */
.L_x_82:
        /* <DEDUP_REMOVED lines=12> */
.L_x_85:
[----:B------:R-:W-:Y:S05]  /*4120*/  BSYNC B1 ;  /* 0x0000000000017941 */ /* 0x000fea0003800000 */
.L_x_84:
[----:B-----5:R-:W-:Y:S01]  /*4130*/  LOP3.LUT R29, R29, 0xff, RZ, 0xc0, !PT ;  /* 0x000000ff1d1d7812 */ /* 0x020fe200078ec0ff */
[----:B------:R-:W-:Y:S01]  /*4140*/  BSSY B1, `(.L_x_86) ;  /* 0x000000b000017945 */ /* 0x000fe20003800000 */
[----:B------:R-:W-:Y:S02]  /*4150*/  ISETP.LT.OR P1, PT, R27, 0x9, !P1 ;  /* 0x000000091b00780c */ /* 0x000fe40004f21670 */
[----:B------:R-:W-:-:S05]  /*4160*/  F2FP.F16.E5M2.UNPACK_B R29, R29 ;  /* 0x0000001dff1d723e */ /* 0x000fca00020004ff */
[----:B------:R-:W-:-:S05]  /*4170*/  HADD2.F32 R29, -RZ, R29.H0_H0 ;  /* 0x2000001dff1d7230 */ /* 0x000fca0000004100 */
[----:B------:R-:W-:-:S04]  /*4180*/  FMUL R30, R29, R12 ;  /* 0x0000000c1d1e7220 */ /* 0x000fc80000400000 */
[----:B------:R-:W-:Y:S01]  /*4190*/  FFMA R30, R23, R7, R30 ;  /* 0x00000007171e7223 */ /* 0x000fe2000000001e */
[----:B------:R-:W-:-:S04]  /*41a0*/  PRMT R23, RZ, 0x7610, R23 ;  /* 0x00007610ff177816 */ /* 0x000fc80000000017 */
[----:B------:R-:W-:-:S05]  /*41b0*/  F2FP.SATFINITE.E5M2.F32.PACK_AB_MERGE_C R29, RZ, R30, RZ ;  /* 0x0000001eff1d723e */ /* 0x000fca00048060ff */
[----:B------:R0:W-:Y:S01]  /*41c0*/  @!P0 STG.E.U8 desc[UR18][R10.64+0x28], R29 ;  /* 0x0000281d0a008986 */ /* 0x0001e2000c101112 */
[----:B------:R-:W-:Y:S05]  /*41d0*/  @P1 BRA `(.L_x_87) ;  /* 0x0000000000041947 */ /* 0x000fea0003800000 */
[----:B------:R0:W5:Y:S02]  /*41e0*/  LDG.E.U8 R23, desc[UR18][R24.64+0x29] ;  /* 0x0000291218177981 */ /* 0x000164000c1e1100 */
.L_x_87:
[----:B------:R-:W-:Y:S05]  /*41f0*/  BSYNC B1 ;  /* 0x0000000000017941 */ /* 0x000fea0003800000 */
.L_x_86:
        /* <DEDUP_REMOVED lines=8> */
[----:B0-----:R-:W-:Y:S02]  /*4280*/  F2FP.SATFINITE.E5M2.F32.PACK_AB_MERGE_C R29, RZ, R23, RZ ;  /* 0x00000017ff1d723e */ /* 0x001fe400048060ff */
[----:B------:R-:W-:-:S03]  /*4290*/  PRMT R23, RZ, 0x7610, R23 ;  /* 0x00007610ff177816 */ /* 0x000fc60000000017 */
[----:B------:R0:W-:Y:S01]  /*42a0*/  @!P1 STG.E.U8 desc[UR18][R10.64+0x29], R29 ;  /* 0x0000291d0a009986 */ /* 0x0001e2000c101112 */
[----:B------:R-:W-:Y:S05]  /*42b0*/  @P2 BRA `(.L_x_89) ;  /* 0x0000000000042947 */ /* 0x000fea0003800000 */
[----:B------:R0:W5:Y:S02]  /*42c0*/  LDG.E.U8 R23, desc[UR18][R14.64+0x30] ;  /* 0x000030120e177981 */ /* 0x000164000c1e1100 */
.L_x_89:
[----:B------:R-:W-:Y:S05]  /*42d0*/  BSYNC B1 ;  /* 0x0000000000017941 */ /* 0x000fea0003800000 */
.L_x_88:
[----:B-----5:R-:W-:Y:S01]  /*42e0*/  LOP3.LUT R23, R23, 0xff, RZ, 0xc0, !PT ;  /* 0x000000ff17177812 */ /* 0x020fe200078ec0ff */
[----:B------:R-:W-:Y:S01]  /*42f0*/  BSSY B1, `(.L_x_90) ;  /* 0x000000c000017945 */ /* 0x000fe20003800000 */
[----:B------:R-:W-:Y:S02]  /*4300*/  ISETP.GE.AND P1, PT, R28, 0x32, PT ;  /* 0x000000321c00780c */ /* 0x000fe40003f26270 */
[----:B------:R-:W-:Y:S02]  /*4310*/  F2FP.F16.E5M2.UNPACK_B R23, R23 ;  /* 0x00000017ff17723e */ /* 0x000fe400020004ff */
[----:B------:R-:W-:-:S03]  /*4320*/  ISETP.LT.OR P3, PT, R27, 0x1, !P1 ;  /* 0x000000011b00780c */ /* 0x000fc60004f61670 */
        /* <DEDUP_REMOVED lines=8> */
.L_x_91:
[----:B------:R-:W-:Y:S05]  /*43b0*/  BSYNC B1 ;  /* 0x0000000000017941 */ /* 0x000fea0003800000 */
.L_x_90:
[----:B-----5:R-:W-:Y:S01]  /*43c0*/  LOP3.LUT R21, R21, 0xff, RZ, 0xc0, !PT ;  /* 0x000000ff15157812 */ /* 0x020fe200078ec0ff */
[----:B------:R-:W-:Y:S01]  /*43d0*/  BSSY B1, `(.L_x_92) ;  /* 0x000000b000017945 */ /* 0x000fe20003800000 */
[----:B------:R-:W-:Y:S02]  /*43e0*/  ISETP.LT.OR P0, PT, R27, 0x9, !P0 ;  /* 0x000000091b00780c */ /* 0x000fe40004701670 */
[----:B------:R-:W-:-:S05]  /*43f0*/  F2FP.F16.E5M2.UNPACK_B R21, R21 ;  /* 0x00000015ff15723e */ /* 0x000fca00020004ff */
        /* <DEDUP_REMOVED lines=8> */
.L_x_93:
[----:B------:R-:W-:Y:S05]  /*4480*/  BSYNC B1 ;  /* 0x0000000000017941 */ /* 0x000fea0003800000 */
.L_x_92:
        /* <DEDUP_REMOVED lines=12> */
.L_x_95:
[----:B------:R-:W-:Y:S05]  /*4550*/  BSYNC B1 ;  /* 0x0000000000017941 */ /* 0x000fea0003800000 */
.L_x_94:
        /* <DEDUP_REMOVED lines=13> */
.L_x_97:
[----:B------:R-:W-:Y:S05]  /*4630*/  BSYNC B1 ;  /* 0x0000000000017941 */ /* 0x000fea0003800000 */
.L_x_96:
        /* <DEDUP_REMOVED lines=13> */
.L_x_99:
[----:B------:R-:W-:Y:S05]  /*4710*/  BSYNC B1 ;  /* 0x0000000000017941 */ /* 0x000fea0003800000 */
.L_x_98:
[----:B-----5:R-:W-:Y:S01]  /*4720*/  LOP3.LUT R17, R17, 0xff, RZ, 0xc0, !PT ;  /* 0x000000ff11117812 */ /* 0x020fe200078ec0ff */
[----:B------:R-:W-:Y:S01]  /*4730*/  BSSY B1, `(.L_x_100) ;  /* 0x000000b000017945 */ /* 0x000fe20003800000 */
[----:B------:R-:W-:Y:S02]  /*4740*/  ISETP.LT.OR P0, PT, R27, 0x9, !P0 ;  /* 0x000000091b00780c */ /* 0x000fe40004701670 */
[----:B------:R-:W-:Y:S02]  /*4750*/  F2FP.F16.E5M2.UNPACK_B R17, R17 ;  /* 0x00000011ff11723e */ /* 0x000fe400020004ff */
[----:B0-2---:R-:W-:-:S03]  /*4760*/  PRMT R14, RZ, 0x7610, R14 ;  /* 0x00007610ff0e7816 */ /* 0x005fc6000000000e */
[----:B------:R-:W-:-:S05]  /*4770*/  HADD2.F32 R17, -RZ, R17.H0_H0 ;  /* 0x20000011ff117230 */ /* 0x000fca0000004100 */
[----:B------:R-:W-:-:S04]  /*4780*/  FMUL R17, R17, R12 ;  /* 0x0000000c11117220 */ /* 0x000fc80000400000 */
[----:B------:R-:W-:-:S05]  /*4790*/  FFMA R17, R18, R7, R17 ;  /* 0x0000000712117223 */ /* 0x000fca0000000011 */
[----:B------:R-:W-:-:S05]  /*47a0*/  F2FP.SATFINITE.E5M2.F32.PACK_AB_MERGE_C R17, RZ, R17, RZ ;  /* 0x00000011ff11723e */ /* 0x000fca00048060ff */
[----:B------:R0:W-:Y:S01]  /*47b0*/  @!P3 STG.E.U8 desc[UR18][R8.64+0x39], R17 ;  /* 0x000039110800b986 */ /* 0x0001e2000c101112 */
[----:B------:R-:W-:Y:S05]  /*47c0*/  @P0 BRA `(.L_x_101) ;  /* 0x0000000000040947 */ /* 0x000fea0003800000 */
[----:B------:R2:W5:Y:S02]  /*47d0*/  LDG.E.U8 R14, desc[UR18][R24.64+0x38] ;  /* 0x00003812180e7981 */ /* 0x000564000c1e1100 */
.L_x_101:
[----:B------:R-:W-:Y:S05]  /*47e0*/  BSYNC B1 ;  /* 0x0000000000017941 */ /* 0x000fea0003800000 */
.L_x_100:
[----:B-----5:R-:W-:Y:S01]  /*47f0*/  LOP3.LUT R14, R14, 0xff, RZ, 0xc0, !PT ;  /* 0x000000ff0e0e7812 */ /* 0x020fe200078ec0ff */
[----:B------:R-:W-:Y:S01]  /*4800*/  BSSY B1, `(.L_x_102) ;  /* 0x000000b000017945 */ /* 0x000fe20003800000 */
[----:B------:R-:W-:Y:S02]  /*4810*/  ISETP.LT.OR P1, PT, R27, 0x9, !P1 ;  /* 0x000000091b00780c */ /* 0x000fe40004f21670 */
[----:B------:R-:W-:-:S05]  /*4820*/  F2FP.F16.E5M2.UNPACK_B R14, R14 ;  /* 0x0000000eff0e723e */ /* 0x000fca00020004ff */
[----:B01-3--:R-:W-:-:S05]  /*4830*/  HADD2.F32 R9, -RZ, R14.H0_H0 ;  /* 0x2000000eff097230 */ /* 0x00bfca0000004100 */
[----:B------:R-:W-:-:S04]  /*4840*/  FMUL R8, R9, R12 ;  /* 0x0000000c09087220 */ /* 0x000fc80000400000 */
[----:B------:R-:W-:-:S05]  /*4850*/  FFMA R8, R13, R7, R8 ;  /* 0x000000070d087223 */ /* 0x000fca0000000008 */
[----:B------:R-:W-:Y:S02]  /*4860*/  F2FP.SATFINITE.E5M2.F32.PACK_AB_MERGE_C R9, RZ, R8, RZ ;  /* 0x00000008ff09723e */ /* 0x000fe400048060ff */
[----:B------:R-:W-:-:S03]  /*4870*/  PRMT R8, RZ, 0x7610, R8 ;  /* 0x00007610ff087816 */ /* 0x000fc60000000008 */
[----:B------:R0:W-:Y:S01]  /*4880*/  @!P0 STG.E.U8 desc[UR18][R10.64+0x38], R9 ;  /* 0x000038090a008986 */ /* 0x0001e2000c101112 */
[----:B------:R-:W-:Y:S05]  /*4890*/  @P1 BRA `(.L_x_103) ;  /* 0x0000000000041947 */ /* 0x000fea0003800000 */
[----:B------:R1:W5:Y:S02]  /*48a0*/  LDG.E.U8 R8, desc[UR18][R24.64+0x39] ;  /* 0x0000391218087981 */ /* 0x000364000c1e1100 */
.L_x_103:
[----:B------:R-:W-:Y:S05]  /*48b0*/  BSYNC B1 ;  /* 0x0000000000017941 */ /* 0x000fea0003800000 */
.L_x_102:
[----:B------:R-:W-:Y:S05]  /*48c0*/  @P1 BRA `(.L_x_104) ;  /* 0x0000000800601947 */ /* 0x000fea0003800000 */
[----:B-----5:R-:W-:-:S04]  /*48d0*/  LOP3.LUT R8, R8, 0xff, RZ, 0xc0, !PT ;  /* 0x000000ff08087812 */ /* 0x020fc800078ec0ff */
[----:B------:R-:W-:-:S05]  /*48e0*/  F2FP.F16.E5M2.UNPACK_B R8, R8 ;  /* 0x00000008ff08723e */ /* 0x000fca00020004ff */
[----:B0-----:R-:W-:-:S05]  /*48f0*/  HADD2.F32 R9, -RZ, R8.H0_H0 ;  /* 0x20000008ff097230 */ /* 0x001fca0000004100 */
[----:B------:R-:W-:-:S04]  /*4900*/  FMUL R9, R9, R12 ;  /* 0x0000000c09097220 */ /* 0x000fc80000400000 */
[----:B------:R-:W-:-:S05]  /*4910*/  FFMA R9, R16, R7, R9 ;  /* 0x0000000710097223 */ /* 0x000fca0000000009 */
[----:B------:R-:W-:-:S05]  /*4920*/  F2FP.SATFINITE.E5M2.F32.PACK_AB_MERGE_C R9, RZ, R9, RZ ;  /* 0x00000009ff09723e */ /* 0x000fca00048060ff */
[----:B------:R3:W-:Y:S01]  /*4930*/  STG.E.U8 desc[UR18][R10.64+0x39], R9 ;  /* 0x000039090a007986 */ /* 0x0007e2000c101112 */
[----:B------:R-:W-:Y:S05]  /*4940*/  BRA `(.L_x_104) ;  /* 0x0000000800407947 */ /* 0x000fea0003800000 */
.L_x_39:
[C---:B------:R-:W-:Y:S01]  /*4950*/  ISETP.GE.AND P3, PT, R28.reuse, 0x1, PT ;  /* 0x000000011c00780c */ /* 0x040fe20003f66270 */
[-C--:B--2---:R-:W-:Y:S01]  /*4960*/  FMUL R79, R79, R7.reuse ;  /* 0x000000074f4f7220 */ /* 0x084fe20000400000 */
[----:B------:R-:W-:Y:S01]  /*4970*/  ISETP.GE.AND P0, PT, R28, 0x2, PT ;  /* 0x000000021c00780c */ /* 0x000fe20003f06270 */
[-C--:B------:R-:W-:Y:S01]  /*4980*/  FMUL R80, R80, R7.reuse ;  /* 0x0000000750507220 */ /* 0x080fe20000400000 */
[----:B------:R-:W-:Y:S01]  /*4990*/  ISETP.LT.OR P1, PT, R27, 0x1, !P3 ;  /* 0x000000011b00780c */ /* 0x000fe20005f21670 */
[-C--:B------:R-:W-:Y:S01]  /*49a0*/  FMUL R77, R77, R7.reuse ;  /* 0x000000074d4d7220 */ /* 0x080fe20000400000 */
[C---:B------:R-:W-:Y:S01]  /*49b0*/  ISETP.LT.OR P2, PT, R27.reuse, 0x1, !P0 ;  /* 0x000000011b00780c */ /* 0x040fe20004741670 */
[-C--:B------:R-:W-:Y:S01]  /*49c0*/  FMUL R78, R78, R7.reuse ;  /* 0x000000074e4e7220 */ /* 0x080fe20000400000 */
[----:B------:R-:W-:Y:S01]  /*49d0*/  ISETP.LT.OR P3, PT, R27, 0x9, !P3 ;  /* 0x000000091b00780c */ /* 0x000fe20005f61670 */
[----:B------:R-:W-:Y:S01]  /*49e0*/  FMUL R75, R75, R7 ;  /* 0x000000074b4b7220 */ /* 0x000fe20000400000 */
[----:B------:R-:W-:Y:S01]  /*49f0*/  F2FP.SATFINITE.E5M2.F32.PACK_AB_MERGE_C R79, RZ, R79, RZ ;  /* 0x0000004fff4f723e */ /* 0x000fe200048060ff */
[-C--:B------:R-:W-:Y:S01]  /*4a00*/  FMUL R76, R76, R7.reuse ;  /* 0x000000074c4c7220 */ /* 0x080fe20000400000 */
[----:B------:R-:W-:Y:S01]  /*4a10*/  F2FP.SATFINITE.E5M2.F32.PACK_AB_MERGE_C R15, RZ, R80, RZ ;  /* 0x00000050ff0f723e */ /* 0x000fe200048060ff */
[----:B------:R-:W-:Y:S01]  /*4a20*/  FMUL R74, R74, R7 ;  /* 0x000000074a4a7220 */ /* 0x000fe20000400000 */
[----:B------:R-:W-:Y:S01]  /*4a30*/  F2FP.SATFINITE.E5M2.F32.PACK_AB_MERGE_C R77, RZ, R77, RZ ;  /* 0x0000004dff4d723e */ /* 0x000fe200048060ff */
[-C--:B------:R-:W-:Y:S01]  /*4a40*/  FMUL R72, R72, R7.reuse ;  /* 0x0000000748487220 */ /* 0x080fe20000400000 */
[----:B------:R-:W-:Y:S01]  /*4a50*/  ISETP.LT.OR P0, PT, R27, 0x9, !P0 ;  /* 0x000000091b00780c */ /* 0x000fe20004701670 */
[----:B------:R-:W-:Y:S01]  /*4a60*/  @!P1 STG.E.U8 desc[UR18][R8.64], R79 ;  /* 0x0000004f08009986 */ /* 0x000fe2000c101112 */
[C---:B------:R-:W-:Y:S01]  /*4a70*/  ISETP.GE.AND P1, PT, R28.reuse, 0x9, PT ;  /* 0x000000091c00780c */ /* 0x040fe20003f26270 */
[----:B------:R-:W-:Y:S01]  /*4a80*/  FMUL R69, R69, R7 ;  /* 0x0000000745457220 */ /* 0x000fe20000400000 */
[----:B------:R-:W-:Y:S01]  /*4a90*/  F2FP.SATFINITE.E5M2.F32.PACK_AB_MERGE_C R75, RZ, R75, RZ ;  /* 0x0000004bff4b723e */ /* 0x000fe200048060ff */
[----:B------:R0:W-:Y:S01]  /*4aa0*/  @!P2 STG.E.U8 desc[UR18][R8.64+0x1], R15 ;  /* 0x0000010f0800a986 */ /* 0x0001e2000c101112 */
[----:B------:R-:W-:Y:S01]  /*4ab0*/  ISETP.GE.AND P2, PT, R28, 0xa, PT ;  /* 0x0000000a1c00780c */ /* 0x000fe20003f46270 */
[-C--:B------:R-:W-:Y:S01]  /*4ac0*/  FMUL R70, R70, R7.reuse ;  /* 0x0000000746467220 */ /* 0x080fe20000400000 */
[----:B------:R-:W-:Y:S01]  /*4ad0*/  F2FP.SATFINITE.E5M2.F32.PACK_AB_MERGE_C R25, RZ, R76, RZ ;  /* 0x0000004cff19723e */ /* 0x000fe200048060ff */
[----:B------:R-:W-:Y:S01]  /*4ae0*/  @!P3 STG.E.U8 desc[UR18][R10.64], R77 ;  /* 0x0000004d0a00b986 */ /* 0x000fe2000c101112 */
[C---:B------:R-:W-:Y:S01]  /*4af0*/  ISETP.LT.OR P3, PT, R27.reuse, 0x1, !P1 ;  /* 0x000000011b00780c */ /* 0x040fe20004f61670 */
[-C--:B------:R-:W-:Y:S01]  /*4b00*/  FMUL R68, R68, R7.reuse ;  /* 0x0000000744447220 */ /* 0x080fe20000400000 */
[----:B------:R-:W-:Y:S01]  /*4b10*/  ISETP.LT.OR P5, PT, R27, 0x1, !P2 ;  /* 0x000000011b00780c */ /* 0x000fe200057a1670 */
[-C--:B------:R-:W-:Y:S01]  /*4b20*/  FMUL R67, R67, R7.reuse ;  /* 0x0000000743437220 */ /* 0x080fe20000400000 */
[----:B------:R-:W-:Y:S01]  /*4b30*/  ISETP.LT.OR P1, PT, R27, 0x9, !P1 ;  /* 0x000000091b00780c */ /* 0x000fe20004f21670 */
[-C--:B------:R-:W-:Y:S01]  /*4b40*/  FMUL R65, R65, R7.reuse ;  /* 0x0000000741417220 */ /* 0x080fe20000400000 */
[----:B------:R-:W-:Y:S01]  /*4b50*/  F2FP.SATFINITE.E5M2.F32.PACK_AB_MERGE_C R29, RZ, R74, RZ ;  /* 0x0000004aff1d723e */ /* 0x000fe200048060ff */
[-C--:B------:R-:W-:Y:S01]  /*4b60*/  FMUL R66, R66, R7.reuse ;  /* 0x0000000742427220 */ /* 0x080fe20000400000 */
[----:B0-----:R-:W-:Y:S01]  /*4b70*/  F2FP.SATFINITE.E5M2.F32.PACK_AB_MERGE_C R15, RZ, R78, RZ ;  /* 0x0000004eff0f723e */ /* 0x001fe200048060ff */
[-C--:B------:R-:W-:Y:S01]  /*4b80*/  FMUL R64, R64, R7.reuse ;  /* 0x0000000740407220 */ /* 0x080fe20000400000 */
[----:B------:R-:W-:Y:S01]  /*4b90*/  ISETP.LT.OR P2, PT, R27, 0x9, !P2 ;  /* 0x000000091b00780c */ /* 0x000fe20005741670 */
[-C--:B------:R-:W-:Y:S01]  /*4ba0*/  FMUL R63, R63, R7.reuse ;  /* 0x000000073f3f7220 */ /* 0x080fe20000400000 */
[----:B------:R-:W-:Y:S01]  /*4bb0*/  F2FP.SATFINITE.E5M2.F32.PACK_AB_MERGE_C R31, RZ, R72, RZ ;  /* 0x00000048ff1f723e */ /* 0x000fe200048060ff */
[----:B------:R0:W-:Y:S01]  /*4bc0*/  @!P0 STG.E.U8 desc[UR18][R10.64+0x1], R15 ;  /* 0x0000010f0a008986 */ /* 0x0001e2000c101112 */
[C---:B------:R-:W-:Y:S01]  /*4bd0*/  ISETP.GE.AND P0, PT, R28.reuse, 0x11, PT ;  /* 0x000000111c00780c */ /* 0x040fe20003f06270 */
[----:B------:R-:W-:Y:S01]  /*4be0*/  FMUL R61, R61, R7 ;  /* 0x000000073d3d7220 */ /* 0x000fe20000400000 */
[----:B------:R-:W-:Y:S01]  /*4bf0*/  F2FP.SATFINITE.E5M2.F32.PACK_AB_MERGE_C R69, RZ, R69, RZ ;  /* 0x00000045ff45723e */ /* 0x000fe200048060ff */
[----:B------:R-:W-:Y:S01]  /*4c00*/  @!P3 STG.E.U8 desc[UR18][R8.64+0x8], R75 ;  /* 0x0000084b0800b986 */ /* 0x000fe2000c101112 */
[----:B------:R-:W-:Y:S01]  /*4c10*/  ISETP.GE.AND P3, PT, R28, 0x12, PT ;  /* 0x000000121c00780c */ /* 0x000fe20003f66270 */
[----:B------:R-:W-:Y:S01]  /*4c20*/  FMUL R62, R62, R7 ;  /* 0x000000073e3e7220 */ /* 0x000fe20000400000 */
[----:B------:R-:W-:Y:S01]  /*4c30*/  F2FP.SATFINITE.E5M2.F32.PACK_AB_MERGE_C R67, RZ, R67, RZ ;  /* 0x00000043ff43723e */ /* 0x000fe200048060ff */
[----:B------:R1:W-:Y:S01]  /*4c40*/  @!P5 STG.E.U8 desc[UR18][R8.64+0x9], R25 ;  /* 0x000009190800d986 */ /* 0x0003e2000c101112 */
[----:B------:R-:W-:Y:S01]  /*4c50*/  ISETP.LT.OR P5, PT, R27, 0x1, !P3 ;  /* 0x000000011b00780c */ /* 0x000fe20005fa1670 */
[-C--:B------:R-:W-:Y:S01]  /*4c60*/  FMUL R59, R59, R7.reuse ;  /* 0x000000073b3b7220 */ /* 0x080fe20000400000 */
[C---:B------:R-:W-:Y:S01]  /*4c70*/  ISETP.LT.OR P3, PT, R27.reuse, 0x9, !P3 ;  /* 0x000000091b00780c */ /* 0x040fe20005f61670 */
[----:B------:R-:W-:Y:S01]  /*4c80*/  @!P1 STG.E.U8 desc[UR18][R10.64+0x8], R29 ;  /* 0x0000081d0a009986 */ /* 0x000fe2000c101112 */
[----:B------:R-:W-:Y:S01]  /*4c90*/  ISETP.LT.OR P1, PT, R27, 0x1, !P0 ;  /* 0x000000011b00780c */ /* 0x000fe20004721670 */
[-C--:B------:R-:W-:Y:S01]  /*4ca0*/  FMUL R60, R60, R7.reuse ;  /* 0x000000073c3c7220 */ /* 0x080fe20000400000 */
[----:B0-----:R-:W-:Y:S01]  /*4cb0*/  F2FP.SATFINITE.E5M2.F32.PACK_AB_MERGE_C R15, RZ, R70, RZ ;  /* 0x00000046ff0f723e */ /* 0x001fe200048060ff */
[----:B------:R-:W-:Y:S01]  /*4cc0*/  @!P2 STG.E.U8 desc[UR18][R10.64+0x9], R31 ;  /* 0x0000091f0a00a986 */ /* 0x000fe2000c101112 */
[----:B------:R-:W-:Y:S01]  /*4cd0*/  ISETP.GE.AND P2, PT, R28, 0x19, PT ;  /* 0x000000191c00780c */ /* 0x000fe20003f46270 */
[-C--:B------:R-:W-:Y:S01]  /*4ce0*/  FMUL R57, R57, R7.reuse ;  /* 0x0000000739397220 */ /* 0x080fe20000400000 */
[C---:B------:R-:W-:Y:S01]  /*4cf0*/  ISETP.LT.OR P0, PT, R27.reuse, 0x9, !P0 ;  /* 0x000000091b00780c */ /* 0x040fe20004701670 */
[-C--:B------:R-:W-:Y:S01]  /*4d00*/  FMUL R58, R58, R7.reuse ;  /* 0x000000073a3a7220 */ /* 0x080fe20000400000 */
[----:B------:R-:W-:Y:S01]  /*4d10*/  ISETP.LT.OR P6, PT, R27, 0x1, !P2 ;  /* 0x000000011b00780c */ /* 0x000fe200057c1670 */
[----:B------:R0:W-:Y:S01]  /*4d20*/  @!P5 STG.E.U8 desc[UR18][R8.64+0x11], R15 ;  /* 0x0000110f0800d986 */ /* 0x0001e2000c101112 */
[----:B-1----:R-:W-:Y:S01]  /*4d30*/  F2FP.SATFINITE.E5M2.F32.PACK_AB_MERGE_C R25, RZ, R68, RZ ;  /* 0x00000044ff19723e */ /* 0x002fe200048060ff */
[----:B------:R-:W-:Y:S01]  /*4d40*/  FMUL R56, R56, R7 ;  /* 0x0000000738387220 */ /* 0x000fe20000400000 */
[----:B------:R-:W-:Y:S01]  /*4d50*/  F2FP.SATFINITE.E5M2.F32.PACK_AB_MERGE_C R65, RZ, R65, RZ ;  /* 0x00000041ff41723e */ /* 0x000fe200048060ff */
[----:B------:R-:W-:Y:S01]  /*4d60*/  @!P1 STG.E.U8 desc[UR18][R8.64+0x10], R69 ;  /* 0x0000104508009986 */ /* 0x000fe2000c101112 */
[----:B------:R-:W-:Y:S01]  /*4d70*/  ISETP.GE.AND P1, PT, R28, 0x1a, PT ;  /* 0x0000001a1c00780c */ /* 0x000fe20003f26270 */
[-C--:B------:R-:W-:Y:S01]  /*4d80*/  FMUL R23, R23, R7.reuse ;  /* 0x0000000717177220 */ /* 0x080fe20000400000 */
[C---:B------:R-:W-:Y:S01]  /*4d90*/  ISETP.LT.OR P2, PT, R27.reuse, 0x9, !P2 ;  /* 0x000000091b00780c */ /* 0x040fe20005741670 */
[----:B------:R1:W-:Y:S01]  /*4da0*/  @!P3 STG.E.U8 desc[UR18][R10.64+0x11], R25 ;  /* 0x000011190a00b986 */ /* 0x0003e2000c101112 */
[----:B------:R-:W-:Y:S01]  /*4db0*/  ISETP.LT.OR P5, PT, R27, 0x1, !P1 ;  /* 0x000000011b00780c */ /* 0x000fe20004fa1670 */
[-C--:B------:R-:W-:Y:S01]  /*4dc0*/  FMUL R21, R21, R7.reuse ;  /* 0x0000000715157220 */ /* 0x080fe20000400000 */
[----:B------:R-:W-:Y:S01]  /*4dd0*/  ISETP.LT.OR P3, PT, R27, 0x9, !P1 ;  /* 0x000000091b00780c */ /* 0x000fe20004f61670 */
[----:B------:R-:W-:Y:S01]  /*4de0*/  @!P0 STG.E.U8 desc[UR18][R10.64+0x10], R67 ;  /* 0x000010430a008986 */ /* 0x000fe2000c101112 */
[----:B0-----:R-:W-:Y:S01]  /*4df0*/  F2FP.SATFINITE.E5M2.F32.PACK_AB_MERGE_C R15, RZ, R66, RZ ;  /* 0x00000042ff0f723e */ /* 0x001fe200048060ff */
[-C--:B------:R-:W-:Y:S01]  /*4e00*/  FMUL R22, R22, R7.reuse ;  /* 0x0000000716167220 */ /* 0x080fe20000400000 */
[C---:B------:R-:W-:Y:S01]  /*4e10*/  ISETP.GE.AND P0, PT, R28.reuse, 0x21, PT ;  /* 0x000000211c00780c */ /* 0x040fe20003f06270 */
[----:B------:R-:W-:Y:S01]  /*4e20*/  @!P6 STG.E.U8 desc[UR18][R8.64+0x18], R65 ;  /* 0x000018410800e986 */ /* 0x000fe2000c101112 */
[----:B------:R-:W-:Y:S01]  /*4e30*/  ISETP.GE.AND P1, PT, R28, 0x22, PT ;  /* 0x000000221c00780c */ /* 0x000fe20003f26270 */
[-C--:B------:R-:W-:Y:S01]  /*4e40*/  FMUL R19, R19, R7.reuse ;  /* 0x0000000713137220 */ /* 0x080fe20000400000 */
[C---:B------:R-:W-:Y:S01]  /*4e50*/  ISETP.LT.OR P6, PT, R27.reuse, 0x1, !P0 ;  /* 0x000000011b00780c */ /* 0x040fe200047c1670 */
[-C--:B------:R-:W-:Y:S01]  /*4e60*/  FMUL R20, R20, R7.reuse ;  /* 0x0000000714147220 */ /* 0x080fe20000400000 */
[----:B-1----:R-:W-:Y:S01]  /*4e70*/  F2FP.SATFINITE.E5M2.F32.PACK_AB_MERGE_C R25, RZ, R64, RZ ;  /* 0x00000040ff19723e */ /* 0x002fe200048060ff */
[----:B------:R0:W-:Y:S01]  /*4e80*/  @!P5 STG.E.U8 desc[UR18][R8.64+0x19], R15 ;  /* 0x0000190f0800d986 */ /* 0x0001e2000c101112 */
[----:B------:R-:W-:Y:S01]  /*4e90*/  ISETP.LT.OR P5, PT, R27, 0x1, !P1 ;  /* 0x000000011b00780c */ /* 0x000fe20004fa1670 */
[----:B------:R-:W-:Y:S01]  /*4ea0*/  FMUL R17, R17, R7 ;  /* 0x0000000711117220 */ /* 0x000fe20000400000 */
[----:B------:R-:W-:Y:S01]  /*4eb0*/  F2FP.SATFINITE.E5M2.F32.PACK_AB_MERGE_C R63, RZ, R63, RZ ;  /* 0x0000003fff3f723e */ /* 0x000fe200048060ff */
[----:B------:R1:W-:Y:S01]  /*4ec0*/  @!P3 STG.E.U8 desc[UR18][R10.64+0x19], R25 ;  /* 0x000019190a00b986 */ /* 0x0003e2000c101112 */
[----:B------:R-:W-:Y:S01]  /*4ed0*/  F2FP.SATFINITE.E5M2.F32.PACK_AB_MERGE_C R61, RZ, R61, RZ ;  /* 0x0000003dff3d723e */ /* 0x000fe200048060ff */
[-C--:B------:R-:W-:Y:S01]  /*4ee0*/  FMUL R18, R18, R7.reuse ;  /* 0x0000000712127220 */ /* 0x080fe20000400000 */
[----:B------:R-:W-:Y:S01]  /*4ef0*/  F2FP.SATFINITE.E5M2.F32.PACK_AB_MERGE_C R29, RZ, R62, RZ ;  /* 0x0000003eff1d723e */ /* 0x000fe200048060ff */
[----:B------:R-:W-:Y:S01]  /*4f00*/  @!P2 STG.E.U8 desc[UR18][R10.64+0x18], R63 ;  /* 0x0000183f0a00a986 */ /* 0x000fe2000c101112 */
[----:B------:R-:W-:Y:S01]  /*4f10*/  ISETP.LT.OR P3, PT, R27, 0x9, !P1 ;  /* 0x000000091b00780c */ /* 0x000fe20004f61670 */
[-C--:B------:R-:W-:Y:S01]  /*4f20*/  FMUL R13, R13, R7.reuse ;  /* 0x000000070d0d7220 */ /* 0x080fe20000400000 */
[----:B------:R-:W-:Y:S01]  /*4f30*/  ISETP.GE.AND P2, PT, R28, 0x29, PT ;  /* 0x000000291c00780c */ /* 0x000fe20003f46270 */
[----:B------:R-:W-:Y:S01]  /*4f40*/  @!P6 STG.E.U8 desc[UR18][R8.64+0x20], R61 ;  /* 0x0000203d0800e986 */ /* 0x000fe2000c101112 */
[C---:B------:R-:W-:Y:S01]  /*4f50*/  ISETP.LT.OR P0, PT, R27.reuse, 0x9, !P0 ;  /* 0x000000091b00780c */ /* 0x040fe20004701670 */
[----:B------:R-:W-:Y:S01]  /*4f60*/  FMUL R16, R16, R7 ;  /* 0x0000000710107220 */ /* 0x000fe20000400000 */
[----:B------:R-:W-:Y:S01]  /*4f70*/  ISETP.GE.AND P1, PT, R28, 0x2a, PT ;  /* 0x0000002a1c00780c */ /* 0x000fe20003f26270 */
[----:B------:R-:W-:Y:S01]  /*4f80*/  @!P5 STG.E.U8 desc[UR18][R8.64+0x21], R29 ;  /* 0x0000211d0800d986 */ /* 0x000fe2000c101112 */
[----:B------:R-:W-:-:S02]  /*4f90*/  ISETP.LT.OR P6, PT, R27, 0x1, !P2 ;  /* 0x000000011b00780c */ /* 0x000fc400057c1670 */
[C---:B------:R-:W-:Y:S02]  /*4fa0*/  ISETP.LT.OR P5, PT, R27.reuse, 0x1, !P1 ;  /* 0x000000011b00780c */ /* 0x040fe40004fa1670 */
[----:B------:R-:W-:Y:S02]  /*4fb0*/  F2FP.SATFINITE.E5M2.F32.PACK_AB_MERGE_C R59, RZ, R59, RZ ;  /* 0x0000003bff3b723e */ /* 0x000fe400048060ff */
[----:B0-----:R-:W-:Y:S02]  /*4fc0*/  F2FP.SATFINITE.E5M2.F32.PACK_AB_MERGE_C R15, RZ, R60, RZ ;  /* 0x0000003cff0f723e */ /* 0x001fe400048060ff */
[----:B------:R-:W-:Y:S01]  /*4fd0*/  F2FP.SATFINITE.E5M2.F32.PACK_AB_MERGE_C R57, RZ, R57, RZ ;  /* 0x00000039ff39723e */ /* 0x000fe200048060ff */
[----:B------:R-:W-:Y:S01]  /*4fe0*/  @!P0 STG.E.U8 desc[UR18][R10.64+0x20], R59 ;  /* 0x0000203b0a008986 */ /* 0x000fe2000c101112 */
[----:B-1----:R-:W-:Y:S02]  /*4ff0*/  F2FP.SATFINITE.E5M2.F32.PACK_AB_MERGE_C R25, RZ, R58, RZ ;  /* 0x0000003aff19723e */ /* 0x002fe400048060ff */
[C---:B------:R-:W-:Y:S01]  /*5000*/  ISETP.LT.OR P1, PT, R27.reuse, 0x9, !P1 ;  /* 0x000000091b00780c */ /* 0x040fe20004f21670 */
[----:B------:R0:W-:Y:S01]  /*5010*/  @!P3 STG.E.U8 desc[UR18][R10.64+0x21], R15 ;  /* 0x0000210f0a00b986 */ /* 0x0001e2000c101112 */
[----:B------:R-:W-:-:S02]  /*5020*/  ISETP.LT.OR P2, PT, R27, 0x9, !P2 ;  /* 0x000000091b00780c */ /* 0x000fc40005741670 */
[C---:B------:R-:W-:Y:S01]  /*5030*/  ISETP.GE.AND P3, PT, R28.reuse, 0x31, PT ;  /* 0x000000311c00780c */ /* 0x040fe20003f66270 */
[----:B------:R-:W-:Y:S01]  /*5040*/  @!P6 STG.E.U8 desc[UR18][R8.64+0x28], R57 ;  /* 0x000028390800e986 */ /* 0x000fe2000c101112 */
[----:B------:R-:W-:Y:S02]  /*5050*/  ISETP.GE.AND P0, PT, R28, 0x32, PT ;  /* 0x000000321c00780c */ /* 0x000fe40003f06270 */
[----:B------:R-:W-:Y:S01]  /*5060*/  F2FP.SATFINITE.E5M2.F32.PACK_AB_MERGE_C R23, RZ, R23, RZ ;  /* 0x00000017ff17723e */ /* 0x000fe200048060ff */
[----:B------:R1:W-:Y:S01]  /*5070*/  @!P5 STG.E.U8 desc[UR18][R8.64+0x29], R25 ;  /* 0x000029190800d986 */ /* 0x0003e2000c101112 */
[C---:B------:R-:W-:Y:S02]  /*5080*/  ISETP.LT.OR P5, PT, R27.reuse, 0x1, !P3 ;  /* 0x000000011b00780c */ /* 0x040fe40005fa1670 */
[----:B------:R-:W-:Y:S02]  /*5090*/  ISETP.LT.OR P6, PT, R27, 0x1, !P0 ;  /* 0x000000011b00780c */ /* 0x000fe400047c1670 */
[----:B0-----:R-:W-:Y:S01]  /*50a0*/  F2FP.SATFINITE.E5M2.F32.PACK_AB_MERGE_C R15, RZ, R56, RZ ;  /* 0x00000038ff0f723e */ /* 0x001fe200048060ff */
[----:B------:R-:W-:Y:S01]  /*50b0*/  @!P2 STG.E.U8 desc[UR18][R10.64+0x28], R23 ;  /* 0x000028170a00a986 */ /* 0x000fe2000c101112 */
[----:B------:R-:W-:-:S02]  /*50c0*/  F2FP.SATFINITE.E5M2.F32.PACK_AB_MERGE_C R21, RZ, R21, RZ ;  /* 0x00000015ff15723e */ /* 0x000fc400048060ff */
[C---:B------:R-:W-:Y:S01]  /*50d0*/  ISETP.GE.AND P2, PT, R28.reuse, 0x3a, PT ;  /* 0x0000003a1c00780c */ /* 0x040fe20003f46270 */
[----:B------:R0:W-:Y:S01]  /*50e0*/  @!P1 STG.E.U8 desc[UR18][R10.64+0x29], R15 ;  /* 0x0000290f0a009986 */ /* 0x0001e2000c101112 */
[C---:B------:R-:W-:Y:S02]  /*50f0*/  ISETP.LT.OR P1, PT, R27.reuse, 0x9, !P3 ;  /* 0x000000091b00780c */ /* 0x040fe40005f21670 */
[----:B-1----:R-:W-:Y:S01]  /*5100*/  F2FP.SATFINITE.E5M2.F32.PACK_AB_MERGE_C R25, RZ, R22, RZ ;  /* 0x00000016ff19723e */ /* 0x002fe200048060ff */
[----:B------:R1:W-:Y:S01]  /*5110*/  @!P5 STG.E.U8 desc[UR18][R8.64+0x30], R21 ;  /* 0x000030150800d986 */ /* 0x0003e2000c101112 */
[----:B------:R-:W-:Y:S02]  /*5120*/  ISETP.GE.AND P3, PT, R28, 0x39, PT ;  /* 0x000000391c00780c */ /* 0x000fe40003f66270 */
[C---:B------:R-:W-:Y:S01]  /*5130*/  ISETP.LT.OR P0, PT, R27.reuse, 0x9, !P0 ;  /* 0x000000091b00780c */ /* 0x040fe20004701670 */
[----:B------:R2:W-:Y:S01]  /*5140*/  @!P6 STG.E.U8 desc[UR18][R8.64+0x31], R25 ;  /* 0x000031190800e986 */ /* 0x0005e2000c101112 */
[----:B------:R-:W-:-:S02]  /*5150*/  ISETP.LT.OR P5, PT, R27, 0x1, !P3 ;  /* 0x000000011b00780c */ /* 0x000fc40005fa1670 */
[C---:B------:R-:W-:Y:S02]  /*5160*/  ISETP.LT.OR P6, PT, R27.reuse, 0x1, !P2 ;  /* 0x000000011b00780c */ /* 0x040fe400057c1670 */
[C---:B------:R-:W-:Y:S02]  /*5170*/  ISETP.LT.OR P3, PT, R27.reuse, 0x9, !P3 ;  /* 0x000000091b00780c */ /* 0x040fe40005f61670 */
[----:B------:R-:W-:Y:S02]  /*5180*/  ISETP.LT.OR P2, PT, R27, 0x9, !P2 ;  /* 0x000000091b00780c */ /* 0x000fe40005741670 */
[----:B------:R-:W-:Y:S02]  /*5190*/  F2FP.SATFINITE.E5M2.F32.PACK_AB_MERGE_C R19, RZ, R19, RZ ;  /* 0x00000013ff13723e */ /* 0x000fe400048060ff */
[----:B0-----:R-:W-:Y:S02]  /*51a0*/  F2FP.SATFINITE.E5M2.F32.PACK_AB_MERGE_C R15, RZ, R20, RZ ;  /* 0x00000014ff0f723e */ /* 0x001fe400048060ff */
[----:B------:R-:W-:Y:S01]  /*51b0*/  F2FP.SATFINITE.E5M2.F32.PACK_AB_MERGE_C R17, RZ, R17, RZ ;  /* 0x00000011ff11723e */ /* 0x000fe200048060ff */
[----:B------:R2:W-:Y:S01]  /*51c0*/  @!P1 STG.E.U8 desc[UR18][R10.64+0x30], R19 ;  /* 0x000030130a009986 */ /* 0x0005e2000c101112 */
[----:B-1----:R-:W-:-:S02]  /*51d0*/  F2FP.SATFINITE.E5M2.F32.PACK_AB_MERGE_C R21, RZ, R18, RZ ;  /* 0x00000012ff15723e */ /* 0x002fc400048060ff */
[----:B------:R-:W-:Y:S01]  /*51e0*/  F2FP.SATFINITE.E5M2.F32.PACK_AB_MERGE_C R13, RZ, R13, RZ ;  /* 0x0000000dff0d723e */ /* 0x000fe200048060ff */
[----:B------:R2:W-:Y:S01]  /*51f0*/  @!P0 STG.E.U8 desc[UR18][R10.64+0x31], R15 ;  /* 0x0000310f0a008986 */ /* 0x0005e2000c101112 */
[----:B------:R-:W-:-:S03]  /*5200*/  F2FP.SATFINITE.E5M2.F32.PACK_AB_MERGE_C R23, RZ, R16, RZ ;  /* 0x00000010ff17723e */ /* 0x000fc600048060ff */
[----:B------:R2:W-:Y:S04]  /*5210*/  @!P5 STG.E.U8 desc[UR18][R8.64+0x38], R17 ;  /* 0x000038110800d986 */ /* 0x0005e8000c101112 */
[----:B------:R2:W-:Y:S04]  /*5220*/  @!P6 STG.E.U8 desc[UR18][R8.64+0x39], R21 ;  /* 0x000039150800e986 */ /* 0x0005e8000c101112 */
[----:B------:R2:W-:Y:S04]  /*5230*/  @!P3 STG.E.U8 desc[UR18][R10.64+0x38], R13 ;  /* 0x0000380d0a00b986 */ /* 0x0005e8000c101112 */
[----:B------:R2:W-:Y:S02]  /*5240*/  @!P2 STG.E.U8 desc[UR18][R10.64+0x39], R23 ;  /* 0x000039170a00a986 */ /* 0x0005e4000c101112 */
.L_x_104:
[----:B------:R-:W-:Y:S05]  /*5250*/  BSYNC B0 ;  /* 0x0000000000007941 */ /* 0x000fea0003800000 */
.L_x_38:
[----:B------:R-:W-:Y:S01]  /*5260*/  ULDC UR6, c[0x0][0xc] ;  /* 0x0000030000067ab9 */ /* 0x000fe20000000800 */
[----:B------:R-:W-:Y:S01]  /*5270*/  ULDC UR7, c[0x0][0x10] ;  /* 0x0000040000077ab9 */ /* 0x000fe20000000800 */
[----:B0-23--:R-:W0:Y:S01]  /*5280*/  LDC R9, c[0x0][0x14] ;  /* 0x00000500ff097b82 */ /* 0x00de220000000800 */
[----:B------:R-:W-:Y:S01]  /*5290*/  UIMAD.WIDE.U32 UR6, UR6, UR7, URZ ;  /* 0x00000007060672a5 */ /* 0x000fe2000f8e003f */
[----:B-----5:R-:W-:Y:S01]  /*52a0*/  PRMT R8, RZ, 0x7610, R8 ;  /* 0x00007610ff087816 */ /* 0x020fe20000000008 */
[----:B------:R-:W-:Y:S02]  /*52b0*/  IMAD.MOV.U32 R15, RZ, RZ, -0x1 ;  /* 0xffffffffff0f7424 */ /* 0x000fe400078e00ff */
[----:B------:R-:W-:Y:S02]  /*52c0*/  IMAD.MOV.U32 R73, RZ, RZ, -0x1 ;  /* 0xffffffffff497424 */ /* 0x000fe400078e00ff */
[----:B0-----:R-:W-:-:S04]  /*52d0*/  IMAD.WIDE.U32 R4, R9, UR6, R4 ;  /* 0x0000000609047c25 */ /* 0x001fc8000f8e0004 */
[----:B------:R-:W-:Y:S01]  /*52e0*/  IMAD R9, R9, UR7, RZ ;  /* 0x0000000709097c24 */ /* 0x000fe2000f8e02ff */
[----:B------:R-:W-:Y:S02]  /*52f0*/  ULDC.64 UR6, c[0x0][0x650] ;  /* 0x0001940000067ab9 */ /* 0x000fe40000000a00 */
[----:B------:R-:W-:Y:S01]  /*5300*/  ISETP.GE.U32.AND P0, PT, R4, UR6, PT ;  /* 0x0000000604007c0c */ /* 0x000fe2000bf06070 */
[----:B------:R-:W-:-:S05]  /*5310*/  IMAD.IADD R5, R5, 0x1, R9 ;  /* 0x0000000105057824 */ /* 0x000fca00078e0209 */
[----:B------:R-:W-:-:S13]  /*5320*/  ISETP.GE.U32.AND.EX P0, PT, R5, UR7, PT, P0 ;  /* 0x0000000705007c0c */ /* 0x000fda000bf06100 */
[----:B------:R-:W-:Y:S05]  /*5330*/  @P0 BRA `(.L_x_105) ;  /* 0x0000000400600947 */ /* 0x000fea0003800000 */
[----:B------:R-:W0:Y:S01]  /*5340*/  S2R R22, SR_CTAID.X ;  /* 0x0000000000167919 */ /* 0x000e220000002500 */
[----:B------:R-:W2:Y:S01]  /*5350*/  LDC.64 R16, c[0x0][0x628] ;  /* 0x00018a00ff107b82 */ /* 0x000ea20000000a00 */
[----:B------:R-:W-:Y:S01]  /*5360*/  ULDC UR6, c[0x0][0x150] ;  /* 0x0000540000067ab9 */ /* 0x000fe20000000800 */
[----:B------:R-:W-:Y:S01]  /*5370*/  IMAD.MOV.U32 R14, RZ, RZ, R4 ;  /* 0x000000ffff0e7224 */ /* 0x000fe200078e0004 */
[----:B-1--4-:R-:W1:Y:S01]  /*5380*/  S2R R24, SR_CTAID.Y ;  /* 0x0000000000187919 */ /* 0x012e620000002600 */
[----:B------:R-:W-:-:S04]  /*5390*/  IMAD.MOV.U32 R15, RZ, RZ, R5 ;  /* 0x000000ffff0f7224 */ /* 0x000fc800078e0005 */
[----:B------:R-:W3:Y:S08]  /*53a0*/  LDC R25, c[0x0][0x144] ;  /* 0x00005100ff197b82 */ /* 0x000ef00000000800 */
[----:B------:R-:W4:Y:S08]  /*53b0*/  LDC R18, c[0x0][0x630] ;  /* 0x00018c00ff127b82 */ /* 0x000f300000000800 */
[----:B------:R-:W1:Y:S01]  /*53c0*/  LDC.64 R20, c[0x0][0x620] ;  /* 0x00018800ff147b82 */ /* 0x000e620000000a00 */
[----:B--2---:R-:W-:-:S04]  /*53d0*/  ISETP.NE.U32.AND P0, PT, R16, RZ, PT ;  /* 0x000000ff1000720c */ /* 0x004fc80003f05070 */
[----:B------:R-:W-:Y:S02]  /*53e0*/  ISETP.NE.AND.EX P0, PT, R17, RZ, PT, P0 ;  /* 0x000000ff1100720c */ /* 0x000fe40003f05300 */
[----:B0-----:R-:W-:-:S05]  /*53f0*/  I2FP.F32.U32 R8, R22 ;  /* 0x0000001600087245 */ /* 0x001fca0000201000 */
[----:B------:R-:W-:-:S04]  /*5400*/  FMUL R8, R8, UR6 ;  /* 0x0000000608087c20 */ /* 0x000fc80008400000 */
[----:B------:R0:W2:Y:S02]  /*5410*/  F2I.U32.TRUNC.NTZ R23, R8 ;  /* 0x0000000800177305 */ /* 0x0000a4000020f000 */
[----:B---34-:R-:W-:Y:S05]  /*5420*/  @!P0 BRA `(.L_x_106) ;  /* 0x0000000000288947 */ /* 0x018fea0003800000 */
[----:B------:R-:W3:Y:S02]  /*5430*/  LDC R9, c[0x0][0x634] ;  /* 0x00018d00ff097b82 */ /* 0x000ee40000000800 */
[----:B---3--:R-:W-:-:S05]  /*5440*/  IADD3 R13, P0, R4, R9, RZ ;  /* 0x00000009040d7210 */ /* 0x008fca0007f1e0ff */
[----:B------:R-:W-:-:S04]  /*5450*/  IMAD.X R19, RZ, RZ, R5, P0 ;  /* 0x000000ffff137224 */ /* 0x000fc800000e0605 */
[----:B0-----:R-:W-:-:S04]  /*5460*/  IMAD.WIDE.U32 R8, R19, R16, RZ ;  /* 0x0000001013087225 */ /* 0x001fc800078e00ff */
[----:B------:R-:W-:-:S04]  /*5470*/  IMAD.WIDE.U32 R10, P0, R13, R17, R8 ;  /* 0x000000110d0a7225 */ /* 0x000fc80007800008 */
[----:B------:R-:W-:-:S04]  /*5480*/  IMAD.WIDE.U32 R8, R13, R16, RZ ;  /* 0x000000100d087225 */ /* 0x000fc800078e00ff */
[----:B------:R-:W-:Y:S01]  /*5490*/  IMAD.X R15, RZ, RZ, RZ, P0 ;  /* 0x000000ffff0f7224 */ /* 0x000fe200000e06ff */
[----:B------:R-:W-:Y:S01]  /*54a0*/  IADD3 RZ, P0, R9, R10, RZ ;  /* 0x0000000a09ff7210 */ /* 0x000fe20007f1e0ff */
[----:B------:R-:W-:-:S04]  /*54b0*/  IMAD.MOV.U32 R14, RZ, RZ, R11 ;  /* 0x000000ffff0e7224 */ /* 0x000fc800078e000b */
[----:B------:R-:W-:-:S08]  /*54c0*/  IMAD.WIDE.U32.X R14, R19, R17, R14, P0 ;  /* 0x00000011130e7225 */ /* 0x000fd000000e040e */
.L_x_106:
[----:B------:R-:W3:Y:S01]  /*54d0*/  LDC.64 R30, c[0x0][0x640] ;  /* 0x00019000ff1e7b82 */ /* 0x000ee20000000a00 */
[-C--:B------:R-:W-:Y:S01]  /*54e0*/  SHF.R.U64 R73, R14, R18.reuse, R15 ;  /* 0x000000120e497219 */ /* 0x080fe2000000120f */
[----:B--2---:R-:W-:Y:S01]  /*54f0*/  IMAD.MOV R23, RZ, RZ, -R23 ;  /* 0x000000ffff177224 */ /* 0x004fe200078e0a17 */
[----:B0-----:R-:W-:Y:S01]  /*5500*/  SHF.R.U32.HI R8, RZ, R18, R15 ;  /* 0x00000012ff087219 */ /* 0x001fe2000001160f */
[----:B------:R-:W-:Y:S01]  /*5510*/  ULDC UR6, c[0x0][0x154] ;  /* 0x0000550000067ab9 */ /* 0x000fe20000000800 */
[----:B------:R-:W-:Y:S01]  /*5520*/  IADD3 R11, P0, RZ, -R73, RZ ;  /* 0x80000049ff0b7210 */ /* 0x000fe20007f1e0ff */
[----:B------:R-:W-:Y:S02]  /*5530*/  IMAD R23, R25, R23, R22 ;  /* 0x0000001719177224 */ /* 0x000fe400078e0216 */
[----:B------:R-:W0:Y:S01]  /*5540*/  LDC R14, c[0x0][0x618] ;  /* 0x00018600ff0e7b82 */ /* 0x000e220000000800 */
[----:B------:R-:W-:Y:S02]  /*5550*/  IMAD.MOV.U32 R13, RZ, RZ, 0x1 ;  /* 0x00000001ff0d7424 */ /* 0x000fe400078e00ff */
[----:B------:R-:W-:-:S04]  /*5560*/  IMAD.X R9, RZ, RZ, ~R8, P0 ;  /* 0x000000ffff097224 */ /* 0x000fc800000e0e08 */
[-C--:B-1----:R-:W-:Y:S01]  /*5570*/  IMAD R10, R9, R20.reuse, RZ ;  /* 0x00000014090a7224 */ /* 0x082fe200078e02ff */
[----:B------:R-:W1:Y:S01]  /*5580*/  LDC R26, c[0x0][0x608] ;  /* 0x00018200ff1a7b82 */ /* 0x000e620000000800 */
[----:B------:R-:W-:-:S04]  /*5590*/  IMAD.WIDE.U32 R8, R11, R20, R4 ;  /* 0x000000140b087225 */ /* 0x000fc800078e0004 */
[----:B------:R-:W-:Y:S01]  /*55a0*/  IMAD R11, R11, R21, R10 ;  /* 0x000000150b0b7224 */ /* 0x000fe200078e020a */
[----:B------:R-:W-:Y:S02]  /*55b0*/  I2FP.F32.U32 R10, R24 ;  /* 0x00000018000a7245 */ /* 0x000fe40000201000 */
[----:B------:R-:W2:Y:S01]  /*55c0*/  LDC R28, c[0x0][0x658] ;  /* 0x00019600ff1c7b82 */ /* 0x000ea20000000800 */
[----:B------:R-:W-:Y:S01]  /*55d0*/  IMAD.IADD R9, R9, 0x1, R11 ;  /* 0x0000000109097824 */ /* 0x000fe200078e020b */
[----:B---3--:R-:W-:Y:S01]  /*55e0*/  ISETP.NE.U32.AND P0, PT, R30, RZ, PT ;  /* 0x000000ff1e00720c */ /* 0x008fe20003f05070 */
[----:B------:R-:W-:Y:S01]  /*55f0*/  FMUL R10, R10, UR6 ;  /* 0x000000060a0a7c20 */ /* 0x000fe20008400000 */
[----:B------:R-:W-:Y:S02]  /*5600*/  IMAD.MOV.U32 R11, RZ, RZ, -0x1 ;  /* 0xffffffffff0b7424 */ /* 0x000fe400078e00ff */
[----:B------:R-:W-:Y:S01]  /*5610*/  ISETP.NE.AND.EX P0, PT, R31, RZ, PT, P0 ;  /* 0x000000ff1f00720c */ /* 0x000fe20003f05300 */
[----:B------:R3:W4:Y:S01]  /*5620*/  F2I.U32.TRUNC.NTZ R19, R10 ;  /* 0x0000000a00137305 */ /* 0x000722000020f000 */
[----:B------:R-:W3:Y:S01]  /*5630*/  LDC R21, c[0x0][0x148] ;  /* 0x00005200ff157b82 */ /* 0x000ee20000000800 */
[----:B0-----:R-:W-:-:S02]  /*5640*/  SHF.R.U64 R18, R8, R14, R9 ;  /* 0x0000000e08127219 */ /* 0x001fc40000001209 */
[----:B------:R-:W-:-:S05]  /*5650*/  SHF.R.U32.HI R9, RZ, R14, R9 ;  /* 0x0000000eff097219 */ /* 0x000fca0000011609 */
[----:B------:R-:W0:Y:S01]  /*5660*/  LDC R22, c[0x0][0x600] ;  /* 0x00018000ff167b82 */ /* 0x000e220000000800 */
[-CC-:B-1----:R-:W-:Y:S02]  /*5670*/  SHF.R.U64 R16, R18, R26.reuse, R9.reuse ;  /* 0x0000001a12107219 */ /* 0x182fe40000001209 */
[----:B------:R-:W-:-:S05]  /*5680*/  SHF.R.U32.HI R9, RZ, R26, R9 ;  /* 0x0000001aff097219 */ /* 0x000fca0000011609 */
[----:B------:R-:W1:Y:S01]  /*5690*/  LDC R27, c[0x0][0x648] ;  /* 0x00019200ff1b7b82 */ /* 0x000e620000000800 */
[-CC-:B--2---:R-:W-:Y:S02]  /*56a0*/  SHF.R.U64 R20, R16, R28.reuse, R9.reuse ;  /* 0x0000001c10147219 */ /* 0x184fe40000001209 */
[-C--:B------:R-:W-:Y:S02]  /*56b0*/  SHF.L.U32 R11, R11, R28.reuse, RZ ;  /* 0x0000001c0b0b7219 */ /* 0x080fe400000006ff */
[-C--:B------:R-:W-:Y:S01]  /*56c0*/  SHF.R.U32.HI R9, RZ, R28.reuse, R9 ;  /* 0x0000001cff097219 */ /* 0x080fe20000011609 */
[----:B------:R-:W-:Y:S01]  /*56d0*/  IMAD.MOV.U32 R8, RZ, RZ, R20 ;  /* 0x000000ffff087224 */ /* 0x000fe200078e0014 */
[----:B------:R-:W-:Y:S01]  /*56e0*/  SHF.L.U32 R26, R13, R28, RZ ;  /* 0x0000001c0d1a7219 */ /* 0x000fe200000006ff */
[----:B------:R-:W2:Y:S01]  /*56f0*/  LDC R29, c[0x0][0x638] ;  /* 0x00018e00ff1d7b82 */ /* 0x000ea20000000800 */
[----:B------:R-:W-:-:S07]  /*5700*/  LOP3.LUT R25, RZ, R11, RZ, 0x33, !PT ;  /* 0x0000000bff197212 */ /* 0x000fce00078e33ff */
[----:B------:R-:W0:Y:S01]  /*5710*/  LDC R32, c[0x0][0x610] ;  /* 0x00018400ff207b82 */ /* 0x000e220000000800 */
[----:B----4-:R-:W-:Y:S05]  /*5720*/  @!P0 BRA `(.L_x_107) ;  /* 0x0000000000288947 */ /* 0x010fea0003800000 */
[----:B------:R-:W4:Y:S02]  /*5730*/  LDC R13, c[0x0][0x64c] ;  /* 0x00019300ff0d7b82 */ /* 0x000f240000000800 */
[----:B----4-:R-:W-:-:S05]  /*5740*/  IADD3 R13, P0, R20, R13, RZ ;  /* 0x0000000d140d7210 */ /* 0x010fca0007f1e0ff */
[----:B------:R-:W-:-:S04]  /*5750*/  IMAD.X R17, RZ, RZ, R9, P0 ;  /* 0x000000ffff117224 */ /* 0x000fc800000e0609 */
[----:B------:R-:W-:-:S04]  /*5760*/  IMAD.WIDE.U32 R8, R17, R30, RZ ;  /* 0x0000001e11087225 */ /* 0x000fc800078e00ff */
[----:B---3--:R-:W-:-:S04]  /*5770*/  IMAD.WIDE.U32 R10, P0, R13, R31, R8 ;  /* 0x0000001f0d0a7225 */ /* 0x008fc80007800008 */
[----:B------:R-:W-:-:S04]  /*5780*/  IMAD.WIDE.U32 R8, R13, R30, RZ ;  /* 0x0000001e0d087225 */ /* 0x000fc800078e00ff */
[----:B------:R-:W-:Y:S01]  /*5790*/  IMAD.X R15, RZ, RZ, RZ, P0 ;  /* 0x000000ffff0f7224 */ /* 0x000fe200000e06ff */
[----:B------:R-:W-:Y:S01]  /*57a0*/  IADD3 RZ, P0, R9, R10, RZ ;  /* 0x0000000a09ff7210 */ /* 0x000fe20007f1e0ff */
[----:B------:R-:W-:-:S04]  /*57b0*/  IMAD.MOV.U32 R14, RZ, RZ, R11 ;  /* 0x000000ffff0e7224 */ /* 0x000fc800078e000b */
[----:B------:R-:W-:-:S08]  /*57c0*/  IMAD.WIDE.U32.X R8, R17, R31, R14, P0 ;  /* 0x0000001f11087225 */ /* 0x000fd000000e040e */
.L_x_107:
[----:B-1----:R-:W-:Y:S01]  /*57d0*/  SHF.R.U64 R8, R8, R27, R9 ;  /* 0x0000001b08087219 */ /* 0x002fe20000001209 */
[----:B0-----:R-:W-:Y:S01]  /*57e0*/  VIADD R13, R22, 0xffffffff ;  /* 0xffffffff160d7836 */ /* 0x001fe20000000000 */
[----:B------:R-:W-:Y:S01]  /*57f0*/  LOP3.LUT R11, R16, R25, RZ, 0xc0, !PT ;  /* 0x00000019100b7212 */ /* 0x000fe200078ec0ff */
[----:B------:R-:W-:Y:S02]  /*5800*/  IMAD.MOV R19, RZ, RZ, -R19 ;  /* 0x000000ffff137224 */ /* 0x000fe400078e0a13 */
[----:B------:R-:W-:Y:S02]  /*5810*/  IMAD.MOV R9, RZ, RZ, -R8 ;  /* 0x000000ffff097224 */ /* 0x000fe400078e0a08 */
[----:B------:R-:W-:Y:S01]  /*5820*/  IMAD R26, R26, R8, R11 ;  /* 0x000000081a1a7224 */ /* 0x000fe200078e020b */
[----:B------:R-:W-:Y:S01]  /*5830*/  LOP3.LUT R11, R18, R13, RZ, 0xc0, !PT ;  /* 0x0000000d120b7212 */ /* 0x000fe200078ec0ff */
[----:B---3--:R-:W-:Y:S02]  /*5840*/  @P4 IMAD R23, R21, R19, R24 ;  /* 0x0000001315174224 */ /* 0x008fe400078e0218 */
[----:B--2---:R-:W-:-:S02]  /*5850*/  IMAD R8, R9, R29, R20 ;  /* 0x0000001d09087224 */ /* 0x004fc400078e0214 */
[----:B------:R-:W-:Y:S02]  /*5860*/  IMAD R26, R26, R32, R23 ;  /* 0x000000201a1a7224 */ /* 0x000fe400078e0217 */
[----:B------:R-:W-:Y:S02]  /*5870*/  IMAD R9, R8, R22, R11 ;  /* 0x0000001608097224 */ /* 0x000fe400078e020b */
[----:B------:R-:W-:-:S03]  /*5880*/  IMAD.MOV.U32 R10, RZ, RZ, 0x1 ;  /* 0x00000001ff0a7424 */ /* 0x000fc600078e00ff */
[----:B------:R-:W-:Y:S02]  /*5890*/  SEL R15, R9, R26, !P4 ;  /* 0x0000001a090f7207 */ /* 0x000fe40006000000 */
[----:B------:R-:W-:Y:S02]  /*58a0*/  PRMT R8, R10, 0x7610, R8 ;  /* 0x000076100a087816 */ /* 0x000fe40000000008 */
[----:B------:R-:W-:-:S07]  /*58b0*/  SEL R26, R26, R9, !P4 ;  /* 0x000000091a1a7207 */ /* 0x000fce0006000000 */
.L_x_105:
[----:B------:R-:W-:Y:S01]  /*58c0*/  LOP3.LUT P0, RZ, R8, 0xff, RZ, 0xc0, !PT ;  /* 0x000000ff08ff7812 */ /* 0x000fe2000780c0ff */
[----:B------:R-:W-:-:S12]  /*58d0*/  IMAD.MOV.U32 R71, RZ, RZ, R26 ;  /* 0x000000ffff477224 */ /* 0x000fd800078e001a */
[----:B------:R-:W-:Y:S05]  /*58e0*/  @P0 BRA `(.L_x_108) ;  /* 0xffffffbc00480947 */ /* 0x000fea000383ffff */
[----:B------:R-:W-:Y:S05]  /*58f0*/  EXIT ;  /* 0x000000000000794d */ /* 0x000fea0003800000 */
.L_x_8:
[----:B0-----:R-:W-:Y:S01]  /*5900*/  ULDC.64 UR4, c[0x0][0x650] ;  /* 0x0001940000047ab9 */ /* 0x001fe20000000a00 */
        /* <DEDUP_REMOVED lines=25> */
.L_x_110:
[----:B------:R-:W0:Y:S01]  /*5aa0*/  LDC.64 R28, c[0x0][0x640] ;  /* 0x00019000ff1c7b82 */ /* 0x000e220000000a00 */
[-CC-:B------:R-:W-:Y:S01]  /*5ab0*/  SHF.R.U64 R21, R16, R6.reuse, R17.reuse ;  /* 0x0000000610157219 */ /* 0x180fe20000001211 */
[----:B------:R-:W-:Y:S01]  /*5ac0*/  IMAD.MOV.U32 R31, RZ, RZ, 0x1 ;  /* 0x00000001ff1f7424 */ /* 0x000fe200078e00ff */
[----:B------:R-:W-:Y:S02]  /*5ad0*/  SHF.R.U32.HI R3, RZ, R6, R17 ;  /* 0x00000006ff037219 */ /* 0x000fe40000011611 */
[----:B------:R-:W-:-:S03]  /*5ae0*/  IADD3 R15, P0, RZ, -R21, RZ ;  /* 0x80000015ff0f7210 */ /* 0x000fc60007f1e0ff */
[----:B------:R-:W1:Y:S02]  /*5af0*/  LDC R14, c[0x0][0x618] ;  /* 0x00018600ff0e7b82 */ /* 0x000e640000000800 */
[----:B------:R-:W-:Y:S02]  /*5b00*/  IMAD.X R3, RZ, RZ, ~R3, P0 ;  /* 0x000000ffff037224 */ /* 0x000fe400000e0e03 */
[----:B------:R-:W-:-:S04]  /*5b10*/  IMAD.WIDE.U32 R12, R15, R22, R4 ;  /* 0x000000160f0c7225 */ /* 0x000fc800078e0004 */
[----:B------:R-:W2:Y:S01]  /*5b20*/  LDC R16, c[0x0][0x608] ;  /* 0x00018200ff107b82 */ /* 0x000ea20000000800 */
[----:B------:R-:W-:-:S04]  /*5b30*/  IMAD R6, R3, R22, RZ ;  /* 0x0000001603067224 */ /* 0x000fc800078e02ff */
[----:B------:R-:W-:-:S03]  /*5b40*/  IMAD R3, R15, R23, R6 ;  /* 0x000000170f037224 */ /* 0x000fc600078e0206 */
[----:B------:R-:W3:Y:S01]  /*5b50*/  LDC R26, c[0x0][0x658] ;  /* 0x00019600ff1a7b82 */ /* 0x000ee20000000800 */
[----:B------:R-:W-:Y:S01]  /*5b60*/  IMAD.IADD R3, R13, 0x1, R3 ;  /* 0x000000010d037824 */ /* 0x000fe200078e0203 */
[----:B0-----:R-:W-:Y:S01]  /*5b70*/  ISETP.NE.U32.AND P0, PT, R28, RZ, PT ;  /* 0x000000ff1c00720c */ /* 0x001fe20003f05070 */
[----:B------:R-:W-:-:S03]  /*5b80*/  IMAD.MOV.U32 R13, RZ, RZ, -0x1 ;  /* 0xffffffffff0d7424 */ /* 0x000fc600078e00ff */
        /* <DEDUP_REMOVED lines=25> */
.L_x_111:
[----:B-1----:R-:W-:Y:S01]  /*5d20*/  SHF.R.U64 R6, R12, R25, R13 ;  /* 0x000000190c067219 */ /* 0x002fe2000000120d */
[----:B0-----:R-:W-:Y:S01]  /*5d30*/  VIADD R13, R24, 0xffffffff ;  /* 0xffffffff180d7836 */ /* 0x001fe20000000000 */
[----:B------:R-:W-:Y:S01]  /*5d40*/  SHF.L.U32 R9, R31, R26, RZ ;  /* 0x0000001a1f097219 */ /* 0x000fe200000006ff */
[----:B------:R-:W-:Y:S01]  /*5d50*/  @P4 IMAD R10, R11, R20, R8 ;  /* 0x000000140b0a4224 */ /* 0x000fe200078e0208 */
[----:B------:R-:W-:Y:S01]  /*5d60*/  LOP3.LUT R3, R22, R33, RZ, 0xc0, !PT ;  /* 0x0000002116037212 */ /* 0x000fe200078ec0ff */
[----:B------:R-:W-:Y:S01]  /*5d70*/  IMAD.MOV R12, RZ, RZ, -R6 ;  /* 0x000000ffff0c7224 */ /* 0x000fe200078e0a06 */
[----:B------:R-:W-:Y:S01]  /*5d80*/  LOP3.LUT R18, R18, R13, RZ, 0xc0, !PT ;  /* 0x0000000d12127212 */ /* 0x000fe200078ec0ff */
[----:B------:R-:W-:Y:S02]  /*5d90*/  IMAD.MOV.U32 R8, RZ, RZ, 0x1 ;  /* 0x00000001ff087424 */ /* 0x000fe400078e00ff */
[----:B------:R-:W-:Y:S02]  /*5da0*/  IMAD R9, R9, R6, R3 ;  /* 0x0000000609097224 */ /* 0x000fe400078e0203 */
[----:B--2---:R-:W-:-:S02]  /*5db0*/  IMAD R3, R12, R27, R23 ;  /* 0x0000001b0c037224 */ /* 0x004fc400078e0217 */
[----:B---3--:R-:W-:Y:S02]  /*5dc0*/  IMAD R6, R9, R30, R10 ;  /* 0x0000001e09067224 */ /* 0x008fe400078e020a */
[----:B------:R-:W-:Y:S01]  /*5dd0*/  IMAD R9, R3, R24, R18 ;  /* 0x0000001803097224 */ /* 0x000fe200078e0212 */
[----:B------:R-:W-:Y:S01]  /*5de0*/  PRMT R3, R8, 0x7610, R3 ;  /* 0x0000761008037816 */ /* 0x000fe20000000003 */
[----:B------:R-:W-:-:S03]  /*5df0*/  IMAD.MOV.U32 R16, RZ, RZ, R21 ;  /* 0x000000ffff107224 */ /* 0x000fc600078e0015 */
[----:B------:R-:W-:Y:S02]  /*5e00*/  SEL R13, R9, R6, !P4 ;  /* 0x00000006090d7207 */ /* 0x000fe40006000000 */
[----:B------:R-:W-:-:S07]  /*5e10*/  SEL R6, R6, R9, !P4 ;  /* 0x0000000906067207 */ /* 0x000fce0006000000 */
.L_x_109:
[----:B------:R-:W-:-:S08]  /*5e20*/  NOP ;  /* 0x0000000000007918 */ /* 0x000fd00000000000 */
[----:B------:R-:W0:-:S00]  /*5e30*/  USETMAXREG.DEALLOC.CTAPOOL 0x28 ;  /* 0x00000028000079c8 */ /* 0x000e0000080e0500 */
[----:B0-----:R-:W-:-:S13]  /*5e40*/  ISETP.NE.AND P0, PT, R7, RZ, PT ;  /* 0x000000ff0700720c */ /* 0x001fda0003f05270 */
[----:B------:R-:W-:Y:S05]  /*5e50*/  @P0 EXIT ;  /* 0x000000000000094d */ /* 0x000fea0003800000 */
[----:B------:R-:W-:Y:S01]  /*5e60*/  LOP3.LUT P0, RZ, R3, 0xff, RZ, 0xc0, !PT ;  /* 0x000000ff03ff7812 */ /* 0x000fe2000780c0ff */
[----:B------:R-:W-:Y:S02]  /*5e70*/  IMAD.MOV.U32 R3, RZ, RZ, 0x1 ;  /* 0x00000001ff037424 */ /* 0x000fe400078e00ff */
[----:B------:R-:W-:-:S10]  /*5e80*/  IMAD.MOV.U32 R12, RZ, RZ, RZ ;  /* 0x000000ffff0c7224 */ /* 0x000fd400078e00ff */
[----:B------:R-:W-:Y:S05]  /*5e90*/  @!P0 BRA `(.L_x_112) ;  /* 0x0000000c007c8947 */ /* 0x000fea0003800000 */
[----:B------:R-:W0:Y:S01]  /*5ea0*/  LDC R3, c[0x0][0x28c] ;  /* 0x0000a300ff037b82 */ /* 0x000e220000000800 */
[----:B------:R-:W-:Y:S01]  /*5eb0*/  ULDC UR5, c[0x0][0x658] ;  /* 0x0001960000057ab9 */ /* 0x000fe20000000800 */
[----:B------:R-:W-:Y:S01]  /*5ec0*/  UMOV UR11, 0xffffffff ;  /* 0xffffffff000b7882 */ /* 0x000fe20000000000 */
[----:B------:R-:W-:Y:S01]  /*5ed0*/  UMOV UR16, 0x1 ;  /* 0x0000000100107882 */ /* 0x000fe20000000000 */
[----:B------:R-:W-:Y:S01]  /*5ee0*/  USHF.L.U32 UR11, UR11, UR5, URZ ;  /* 0x000000050b0b7299 */ /* 0x000fe2000800063f */
[----:B------:R-:W-:Y:S01]  /*5ef0*/  BSSY B0, `(.L_x_112) ;  /* 0x00000d9000007945 */ /* 0x000fe20003800000 */
[----:B------:R-:W-:Y:S01]  /*5f00*/  ULDC UR9, c[0x0][0xc] ;  /* 0x0000030000097ab9 */ /* 0x000fe20000000800 */
[----:B------:R-:W-:Y:S01]  /*5f10*/  ULDC UR12, c[0x0][0x10] ;  /* 0x00000400000c7ab9 */ /* 0x000fe20000000800 */
[----:B------:R-:W1:Y:S01]  /*5f20*/  S2UR UR8, SR_CgaCtaId ;  /* 0x00000000000879c3 */ /* 0x000e620000008800 */
[----:B------:R-:W-:Y:S01]  /*5f30*/  ULOP3.LUT UR13, URZ, UR11, URZ, 0x33, !UPT ;  /* 0x0000000b3f0d7292 */ /* 0x000fe2000f8e333f */
[----:B------:R-:W-:Y:S01]  /*5f40*/  IMAD.MOV.U32 R14, RZ, RZ, 0x1 ;  /* 0x00000001ff0e7424 */ /* 0x000fe200078e00ff */
[----:B------:R-:W-:Y:S01]  /*5f50*/  LOP3.LUT R15, R2, 0x2, RZ, 0xfc, !PT ;  /* 0x00000002020f7812 */ /* 0x000fe200078efcff */
[----:B------:R-:W-:Y:S01]  /*5f60*/  IMAD.MOV.U32 R12, RZ, RZ, RZ ;  /* 0x000000ffff0c7224 */ /* 0x000fe200078e00ff */
[----:B------:R-:W-:Y:S01]  /*5f70*/  ULDC UR4, c[0x0][0x600] ;  /* 0x0001800000047ab9 */ /* 0x000fe20000000800 */
[----:B------:R-:W-:Y:S01]  /*5f80*/  UMOV UR15, 0x55 ;  /* 0x00000055000f7882 */ /* 0x000fe20000000000 */
[----:B------:R-:W-:-:S02]  /*5f90*/  UIADD3 UR4, UR4, -0x1, URZ ;  /* 0xffffffff04047890 */ /* 0x000fc4000fffe03f */
[----:B------:R-:W-:Y:S01]  /*5fa0*/  USHF.L.U32 UR5, UR16, UR5, URZ ;  /* 0x0000000510057299 */ /* 0x000fe2000800063f */
[----:B------:R-:W-:Y:S01]  /*5fb0*/  ULDC.64 UR28, c[0x0][0x198] ;  /* 0x00006600001c7ab9 */ /* 0x000fe20000000a00 */
[----:B0-----:R-:W-:-:S05]  /*5fc0*/  VIADD R3, R3, 0x1f ;  /* 0x0000001f03037836 */ /* 0x001fca0000000000 */
[----:B------:R-:W-:Y:S01]  /*5fd0*/  SHF.R.S32.HI R8, RZ, 0x1f, R3 ;  /* 0x0000001fff087819 */ /* 0x000fe20000011403 */
[----:B-1----:R-:W-:-:S03]  /*5fe0*/  ULOP3.LUT UR10, UR8, 0x1, URZ, 0xc0, !UPT ;  /* 0x00000001080a7892 */ /* 0x002fc6000f8ec03f */
[----:B------:R-:W-:Y:S01]  /*5ff0*/  LEA.HI R8, R8, R3, RZ, 0x5 ;  /* 0x0000000308087211 */ /* 0x000fe200078f28ff */
[----:B------:R-:W-:Y:S01]  /*6000*/  USHF.R.U32.HI UR27, URZ, 0x1, UR8 ;  /* 0x000000013f1b7899 */ /* 0x000fe20008011608 */
[----:B------:R-:W-:Y:S01]  /*6010*/  IMAD.MOV.U32 R3, RZ, RZ, 0x1 ;  /* 0x00000001ff037424 */ /* 0x000fe200078e00ff */
[----:B------:R-:W-:Y:S01]  /*6020*/  USHF.L.U32 UR6, UR8, 0x5, URZ ;  /* 0x0000000508067899 */ /* 0x000fe2000800063f */
[----:B------:R-:W-:Y:S01]  /*6030*/  SHF.R.S32.HI R11, RZ, 0x5, R8 ;  /* 0x00000005ff0b7819 */ /* 0x000fe20000011408 */
[----:B------:R-:W-:Y:S02]  /*6040*/  USHF.L.U32 UR7, UR8, 0xa, URZ ;  /* 0x0000000a08077899 */ /* 0x000fe4000800063f */
[----:B------:R-:W-:Y:S02]  /*6050*/  ULOP3.LUT UR8, UR8, 0xfffffffe, URZ, 0xc0, !UPT ;  /* 0xfffffffe08087892 */ /* 0x000fe4000f8ec03f */
[----:B------:R-:W-:Y:S01]  /*6060*/  UISETP.GT.U32.AND UP0, UPT, UR10, 0xffff, UPT ;  /* 0x0000ffff0a00788c */ /* 0x000fe2000bf04070 */
[----:B------:R-:W-:Y:S01]  /*6070*/  VIADD R10, R11, 0x1 ;  /* 0x000000010b0a7836 */ /* 0x000fe20000000000 */
[----:B------:R-:W-:-:S02]  /*6080*/  USHF.L.U32 UR14, UR16, UR8, URZ ;  /* 0x00000008100e7299 */ /* 0x000fc4000800063f */
[----:B------:R-:W-:Y:S02]  /*6090*/  ULOP3.LUT UR11, UR8, 0x1, URZ, 0xfc, !UPT ;  /* 0x00000001080b7892 */ /* 0x000fe4000f8efc3f */
[----:B------:R-:W-:Y:S02]  /*60a0*/  UIMAD.WIDE.U32 UR8, UR9, UR12, URZ ;  /* 0x0000000c090872a5 */ /* 0x000fe4000f8e003f */
[----:B------:R-:W-:Y:S01]  /*60b0*/  USEL UR10, UR10, 0xffff, !UP0 ;  /* 0x0000ffff0a0a7887 */ /* 0x000fe2000c000000 */
[----:B------:R-:W-:Y:S01]  /*60c0*/  ULDC UR12, c[0x0][0x14] ;  /* 0x00000500000c7ab9 */ /* 0x000fe20000000800 */
[----:B------:R-:W-:Y:S02]  /*60d0*/  USHF.L.U32 UR11, UR16, UR11, URZ ;  /* 0x0000000b100b7299 */ /* 0x000fe4000800063f */
[----:B------:R-:W-:Y:S02]  /*60e0*/  UIMAD.WIDE.U32 UR24, UR8, UR12, URZ ;  /* 0x0000000c081872a5 */ /* 0x000fe4000f8e003f */
[----:B------:R-:W-:-:S02]  /*60f0*/  UIMAD UR21, UR9, UR12, URZ ;  /* 0x0000000c091572a4 */ /* 0x000fc4000f8e023f */
[----:B------:R-:W-:Y:S02]  /*6100*/  ULOP3.LUT UR10, UR10, 0xffff, URZ, 0xc0, !UPT ;  /* 0x0000ffff0a0a7892 */ /* 0x000fe4000f8ec03f */
[----:B------:R-:W-:Y:S02]  /*6110*/  ULOP3.LUT UR6, UR6, 0x20, URZ, 0xc0, !UPT ;  /* 0x0000002006067892 */ /* 0x000fe4000f8ec03f */
[----:B------:R-:W-:Y:S02]  /*6120*/  ULOP3.LUT UR7, UR7, 0x400, URZ, 0xc0, !UPT ;  /* 0x0000040007077892 */ /* 0x000fe4000f8ec03f */
[----:B------:R-:W-:Y:S02]  /*6130*/  ULOP3.LUT UR14, UR14, UR11, URZ, 0xfc, !UPT ;  /* 0x0000000b0e0e7292 */ /* 0x000fe4000f8efc3f */
[----:B------:R-:W-:Y:S02]  /*6140*/  UIADD3 UR21, UR25, UR21, URZ ;  /* 0x0000001519157290 */ /* 0x000fe4000fffe03f */
[----:B------:R-:W-:-:S12]  /*6150*/  USHF.L.U32 UR15, UR15, UR10, URZ ;  /* 0x0000000a0f0f7299 */ /* 0x000fd8000800063f */
.L_x_123:
[----:B------:R-:W-:-:S03]  /*6160*/  UMOV UR8, 0xffffffff ;  /* 0xffffffff00087882 */ /* 0x000fc60000000000 */
[----:B------:R-:W-:Y:S05]  /*6170*/  BRA.DIV UR8, `(.L_x_113) ;  /* 0x0000002208587947 */ /* 0x000fea000b800000 */
[----:B------:R-:W-:-:S13]  /*6180*/  ELECT P0, URZ, PT ;  /* 0x00000000003f782f */ /* 0x000fda0003800000 */
.L_x_167:
[----:B------:R-:W0:Y:S01]  /*6190*/  LDC R7, c[0x0][0x28c] ;  /* 0x0000a300ff077b82 */ /* 0x000e220000000800 */
[----:B------:R-:W-:Y:S01]  /*61a0*/  BSSY B1, `(.L_x_114) ;  /* 0x000003b000017945 */ /* 0x000fe20003800000 */
[----:B0-----:R-:W-:-:S13]  /*61b0*/  ISETP.LT.OR P0, PT, R7, 0x1, !P0 ;  /* 0x000000010700780c */ /* 0x001fda0004701670 */
[----:B------:R-:W-:Y:S05]  /*61c0*/  @P0 BRA `(.L_x_115) ;  /* 0x0000000000e00947 */ /* 0x000fea0003800000 */
[----:B------:R-:W-:Y:S01]  /*61d0*/  LEA R9, R6, UR27, 0x2 ;  /* 0x0000001b06097c11 */ /* 0x000fe2000f8e10ff */
[----:B------:R-:W-:Y:S01]  /*61e0*/  IMAD.MOV.U32 R21, RZ, RZ, RZ ;  /* 0x000000ffff157224 */ /* 0x000fe200078e00ff */
[----:B------:R-:W-:Y:S01]  /*61f0*/  LEA R17, R13, UR6, 0x6 ;  /* 0x000000060d117c11 */ /* 0x000fe2000f8e30ff */
[----:B------:R-:W-:Y:S02]  /*6200*/  IMAD.MOV.U32 R6, RZ, RZ, R10 ;  /* 0x000000ffff067224 */ /* 0x000fe400078e000a */
[----:B------:R-:W-:Y:S02]  /*6210*/  IMAD.MOV.U32 R7, RZ, RZ, R3 ;  /* 0x000000ffff077224 */ /* 0x000fe400078e0003 */
[----:B------:R-:W-:Y:S02]  /*6220*/  IMAD.MOV.U32 R8, RZ, RZ, R12 ;  /* 0x000000ffff087224 */ /* 0x000fe400078e000c */
[----:B------:R-:W-:-:S07]  /*6230*/  IMAD.SHL.U32 R19, R9, 0x20, RZ ;  /* 0x0000002009137824 */ /* 0x000fce00078e00ff */
.L_x_118:
[----:B------:R-:W0:Y:S01]  /*6240*/  S2R R18, SR_CgaCtaId ;  /* 0x0000000000127919 */ /* 0x000e220000008800 */
[----:B------:R-:W-:Y:S02]  /*6250*/  MOV R9, 0x400 ;  /* 0x0000040000097802 */ /* 0x000fe40000000f00 */
[----:B------:R-:W-:-:S13]  /*6260*/  LOP3.LUT P1, RZ, R0, 0x7f, RZ, 0xc0, !PT ;  /* 0x0000007f00ff7812 */ /* 0x000fda000782c0ff */
[----:B------:R-:W1:Y:S01]  /*6270*/  @!P1 LDC R13, c[0x0][0x500] ;  /* 0x00014000ff0d9b82 */ /* 0x000e620000000800 */
[----:B0-----:R-:W-:Y:S02]  /*6280*/  LEA R20, R18, R9, 0x18 ;  /* 0x0000000912147211 */ /* 0x001fe400078ec0ff */
[----:B------:R-:W-:-:S03]  /*6290*/  SHF.L.U32 R9, R7, 0x1f, RZ ;  /* 0x0000001f07097819 */ /* 0x000fc600000006ff */
[----:B------:R-:W-:-:S04]  /*62a0*/  IMAD R18, R8, 0x8, R20 ;  /* 0x0000000808127824 */ /* 0x000fc800078e0214 */
[----:B------:R-:W0:Y:S02]  /*62b0*/  SYNCS.PHASECHK.TRANS64.TRYWAIT P0, [R18+URZ+0x128], R9 ;  /* 0x00012809120075a7 */ /* 0x000e24000800017f */
[----:B01----:R-:W-:Y:S05]  /*62c0*/  @!P0 BRA `(.L_x_116) ;  /* 0x0000002000248947 */ /* 0x003fea0003800000 */
.L_x_168:
[----:B0-----:R-:W-:Y:S01]  /*62d0*/  PRMT R9, R15, 0x9910, RZ ;  /* 0x000099100f097816 */ /* 0x001fe200000000ff */
[----:B------:R0:W-:Y:S03]  /*62e0*/  @!P1 SYNCS.ARRIVE.TRANS64 RZ, [R18+URZ], R13 ;  /* 0x0000000d12ff99a7 */ /* 0x0001e6000800003f */
[----:B------:R-:W-:-:S13]  /*62f0*/  ISETP.NE.AND P0, PT, R9, 0x2, PT ;  /* 0x000000020900780c */ /* 0x000fda0003f05270 */
[----:B0-----:R-:W-:Y:S05]  /*6300*/  @P0 BRA `(.L_x_117) ;  /* 0x0000000000040947 */ /* 0x001fea0003800000 */
[----:B------:R-:W-:Y:S01]  /*6310*/  BPT.TRAP 0x1 ;  /* 0x000000040000795c */ /* 0x000fe20000300000 */
.L_x_117:
[----:B------:R-:W-:Y:S01]  /*6320*/  LEA R9, R8, UR27, 0x2 ;  /* 0x0000001b08097c11 */ /* 0x000fe2000f8e10ff */
[----:B------:R-:W-:Y:S01]  /*6330*/  VIADD R6, R6, 0xffffffff ;  /* 0xffffffff06067836 */ /* 0x000fe20000000000 */
[----:B------:R-:W-:Y:S01]  /*6340*/  R2UR UR11, R8 ;  /* 0x00000000080b72ca */ /* 0x000fe200000e0000 */
[----:B------:R-:W-:Y:S01]  /*6350*/  UIADD3 UR16, UP0, UR28, 0xf0, URZ ;  /* 0x000000f01c107890 */ /* 0x000fe2000ff1e03f */
[----:B------:R-:W-:Y:S01]  /*6360*/  R2UR UR22, R20 ;  /* 0x00000000141672ca */ /* 0x000fe200000e0000 */
[----:B------:R-:W-:Y:S01]  /*6370*/  IMAD.U32 R9, R9, 0x400, R20 ;  /* 0x0000040009097824 */ /* 0x000fe200078e0014 */
[----:B------:R-:W-:Y:S01]  /*6380*/  R2UR UR23, R19 ;  /* 0x00000000131772ca */ /* 0x000fe200000e0000 */
[----:B------:R-:W-:Y:S01]  /*6390*/  UIADD3 UR32, UP1, UR28, 0x1f0, URZ ;  /* 0x000001f01c207890 */ /* 0x000fe2000ff3e03f */
[----:B------:R-:W-:Y:S01]  /*63a0*/  R2UR UR9, R18 ;  /* 0x00000000120972ca */ /* 0x000fe200000e0000 */
[----:B------:R-:W-:Y:S01]  /*63b0*/  UIADD3.X UR17, URZ, UR29, URZ, UP0, !UPT ;  /* 0x0000001d3f117290 */ /* 0x000fe200087fe43f */
[----:B------:R-:W-:Y:S01]  /*63c0*/  R2UR UR8, R9 ;  /* 0x00000000090872ca */ /* 0x000fe200000e0000 */
[----:B------:R-:W-:Y:S01]  /*63d0*/  UPRMT UR20, URZ, 0x5410, UR15 ;  /* 0x000054103f147896 */ /* 0x000fe2000800000f */
[----:B------:R-:W-:Y:S01]  /*63e0*/  R2UR UR10, R21 ;  /* 0x00000000150a72ca */ /* 0x000fe200000e0000 */
[----:B------:R-:W-:Y:S01]  /*63f0*/  VIADD R8, R8, 0x1 ;  /* 0x0000000108087836 */ /* 0x000fe20000000000 */
[----:B------:R-:W-:Y:S01]  /*6400*/  R2UR UR12, R16 ;  /* 0x00000000100c72ca */ /* 0x000fe200000e0000 */
[----:B------:R-:W-:Y:S01]  /*6410*/  ULEA UR11, UR11, UR7, 0xb ;  /* 0x000000070b0b7291 */ /* 0x000fe2000f8e583f */
[----:B------:R-:W-:Y:S01]  /*6420*/  R2UR UR26, R17 ;  /* 0x00000000111a72ca */ /* 0x000fe200000e0000 */
[----:B------:R-:W-:Y:S01]  /*6430*/  UPRMT UR30, URZ, 0x5410, UR14 ;  /* 0x000054103f1e7896 */ /* 0x000fe2000800000e */
[----:B------:R-:W-:Y:S01]  /*6440*/  ISETP.GT.AND P1, PT, R6, 0x1, PT ;  /* 0x000000010600780c */ /* 0x000fe20003f24270 */
[----:B------:R-:W-:Y:S01]  /*6450*/  UIADD3 UR22, UR22, 0x25300, UR11 ;  /* 0x0002530016167890 */ /* 0x000fe2000fffe00b */
[----:B------:R-:W-:Y:S01]  /*6460*/  ISETP.NE.AND P0, PT, R8, 0x25, PT ;  /* 0x000000250800780c */ /* 0x000fe20003f05270 */
[----:B------:R-:W-:Y:S01]  /*6470*/  UIADD3.X UR33, URZ, UR29, URZ, UP1, !UPT ;  /* 0x0000001d3f217290 */ /* 0x000fe20008ffe43f */
[----:B------:R-:W-:Y:S01]  /*6480*/  VIADD R21, R21, 0x20 ;  /* 0x0000002015157836 */ /* 0x000fe20000000000 */
[----:B------:R-:W-:Y:S01]  /*6490*/  UIADD3 UR8, UR8, 0x300, URZ ;  /* 0x0000030008087890 */ /* 0x000fe2000fffe03f */
[----:B------:R-:W-:Y:S01]  /*64a0*/  SEL R18, RZ, 0x1, P0 ;  /* 0x00000001ff127807 */ /* 0x000fe20000000000 */
[----:B------:R-:W-:Y:S01]  /*64b0*/  UMOV UR18, 0x0 ;  /* 0x0000000000127882 */ /* 0x000fe20000000000 */
[----:B------:R-:W-:Y:S01]  /*64c0*/  UMOV UR19, 0x10000000 ;  /* 0x1000000000137882 */ /* 0x000fe20000000000 */
[----:B------:R-:W-:Y:S01]  /*64d0*/  UMOV UR11, UR23 ;  /* 0x00000017000b7c82 */ /* 0x000fe20008000000 */
[----:B------:R-:W-:-:S02]  /*64e0*/  LOP3.LUT R7, R7, R18, RZ, 0x3c, !PT ;  /* 0x0000001207077212 */ /* 0x000fc400078e3cff */
[----:B------:R-:W-:Y:S02]  /*64f0*/  SEL R8, R8, RZ, P0 ;  /* 0x000000ff08087207 */ /* 0x000fe40000000000 */
[----:B------:R0:W-:Y:S02]  /*6500*/  UTMALDG.3D.MULTICAST [UR8], [UR16], UR20, desc[UR18] ;  /* 0x00001208100073b4 */ /* 0x0001e40008011814 */
[----:B0-----:R-:W-:Y:S01]  /*6510*/  UMOV UR8, UR22 ;  /* 0x0000001600087c82 */ /* 0x001fe20008000000 */
[----:B------:R-:W-:Y:S02]  /*6520*/  UMOV UR11, UR26 ;  /* 0x0000001a000b7c82 */ /* 0x000fe40008000000 */
[----:B------:R0:W-:Y:S02]  /*6530*/  UTMALDG.3D.MULTICAST [UR8], [UR32], UR30, desc[UR18] ;  /* 0x00001208200073b4 */ /* 0x0001e4000801181e */
[----:B0-----:R-:W-:Y:S05]  /*6540*/  @P1 BRA `(.L_x_118) ;  /* 0xfffffffc003c1947 */ /* 0x001fea000383ffff */
.L_x_115:
[----:B------:R-:W-:Y:S05]  /*6550*/  BSYNC B1 ;  /* 0x0000000000017941 */ /* 0x000fea0003800000 */
.L_x_114:
[----:B------:R-:W-:Y:S01]  /*6560*/  LOP3.LUT P1, RZ, R14, 0xff, RZ, 0xc0, !PT ;  /* 0x000000ff0eff7812 */ /* 0x000fe2000782c0ff */
[C---:B------:R-:W-:Y:S01]  /*6570*/  IMAD.IADD R13, R11.reuse, 0x1, R12 ;  /* 0x000000010b0d7824 */ /* 0x040fe200078e020c */
[----:B------:R-:W-:Y:S01]  /*6580*/  ULDC.64 UR8, c[0x0][0x650] ;  /* 0x0001940000087ab9 */ /* 0x000fe20000000a00 */
[----:B------:R-:W-:Y:S01]  /*6590*/  ISETP.GE.U32.AND P2, PT, R11, 0x25, PT ;  /* 0x000000250b00780c */ /* 0x000fe20003f46070 */
[----:B------:R-:W-:Y:S01]  /*65a0*/  BSSY B1, `(.L_x_119) ;  /* 0x000006b000017945 */ /* 0x000fe20003800000 */
[C---:B------:R-:W-:Y:S01]  /*65b0*/  IMAD.WIDE.U32 R6, R13.reuse, -0x45306eb3, RZ ;  /* 0xbacf914d0d067825 */ /* 0x040fe200078e00ff */
[----:B------:R-:W-:Y:S02]  /*65c0*/  ISETP.GT.U32.AND P0, PT, R13, 0x24, PT ;  /* 0x000000240d00780c */ /* 0x000fe40003f04070 */
[----:B------:R-:W-:Y:S01]  /*65d0*/  PRMT R14, RZ, 0x7610, R14 ;  /* 0x00007610ff0e7816 */ /* 0x000fe2000000000e */
[----:B------:R-:W-:Y:S01]  /*65e0*/  IMAD.MOV.U32 R16, RZ, RZ, -0x1 ;  /* 0xffffffffff107424 */ /* 0x000fe200078e00ff */
[----:B------:R-:W-:-:S03]  /*65f0*/  ISETP.LT.U32.AND P0, PT, R11, 0x25, P0 ;  /* 0x000000250b00780c */ /* 0x000fc60000701070 */
[----:B------:R-:W0:Y:S01]  /*6600*/  @P1 S2R R9, SR_CgaCtaId ;  /* 0x0000000000091919 */ /* 0x000e220000008800 */
[----:B------:R-:W-:Y:S02]  /*6610*/  SEL R6, RZ, 0x1, !P0 ;  /* 0x00000001ff067807 */ /* 0x000fe40004000000 */
[----:B------:R-:W-:Y:S02]  /*6620*/  IADD3 R4, P0, R4, UR24, RZ ;  /* 0x0000001804047c10 */ /* 0x000fe4000ff1e0ff */
[----:B------:R-:W-:Y:S02]  /*6630*/  @P1 MOV R8, 0x400 ;  /* 0x0000040000081802 */ /* 0x000fe40000000f00 */
[----:B------:R-:W-:Y:S02]  /*6640*/  IADD3.X R5, R5, UR21, RZ, P0, !PT ;  /* 0x0000001505057c10 */ /* 0x000fe400087fe4ff */
[----:B------:R-:W-:Y:S02]  /*6650*/  ISETP.GE.U32.AND P0, PT, R4, UR8, PT ;  /* 0x0000000804007c0c */ /* 0x000fe4000bf06070 */
[----:B------:R-:W-:Y:S01]  /*6660*/  LOP3.LUT R3, R3, R6, RZ, 0x3c, !PT ;  /* 0x0000000603037212 */ /* 0x000fe200078e3cff */
[----:B------:R-:W-:Y:S01]  /*6670*/  IMAD.MOV.U32 R6, RZ, RZ, -0x1 ;  /* 0xffffffffff067424 */ /* 0x000fe200078e00ff */
[----:B------:R-:W-:-:S02]  /*6680*/  ISETP.GE.U32.AND.EX P0, PT, R5, UR9, PT, P0 ;  /* 0x0000000905007c0c */ /* 0x000fc4000bf06100 */
[----:B0-----:R-:W-:Y:S01]  /*6690*/  @P1 LEA R8, R9, R8, 0x18 ;  /* 0x0000000809081211 */ /* 0x001fe200078ec0ff */
[----:B------:R-:W-:-:S03]  /*66a0*/  IMAD.IADD R9, R13, 0x1, -R7 ;  /* 0x000000010d097824 */ /* 0x000fc600078e0a07 */
[----:B------:R0:W-:Y:S02]  /*66b0*/  @P1 SYNCS.ARRIVE.TRANS64.A1T0 RZ, [R8+URZ+0x268], RZ ;  /* 0x000268ff08ff19a7 */ /* 0x0001e4000810003f */
[----:B------:R-:W-:Y:S02]  /*66c0*/  LEA.HI R9, R9, R7, RZ, 0x1f ;  /* 0x0000000709097211 */ /* 0x000fe400078ff8ff */
[----:B------:R-:W-:Y:S02]  /*66d0*/  PRMT R7, RZ, 0x7610, R7 ;  /* 0x00007610ff077816 */ /* 0x000fe40000000007 */
[----:B------:R-:W-:-:S04]  /*66e0*/  SHF.R.U32.HI R12, RZ, 0x5, R9 ;  /* 0x00000005ff0c7819 */ /* 0x000fc80000011609 */
[----:B------:R-:W-:Y:S01]  /*66f0*/  @P2 LOP3.LUT R3, R3, 0x1, R12, 0x78, !PT ;  /* 0x0000000103032812 */ /* 0x000fe200078e780c */
[----:B------:R-:W-:Y:S02]  /*6700*/  IMAD R12, R12, -0x25, R13 ;  /* 0xffffffdb0c0c7824 */ /* 0x000fe400078e020d */
[----:B------:R-:W-:Y:S01]  /*6710*/  IMAD.MOV.U32 R13, RZ, RZ, -0x1 ;  /* 0xffffffffff0d7424 */ /* 0x000fe200078e00ff */
[----:B0-----:R-:W-:Y:S06]  /*6720*/  @P0 BRA `(.L_x_120) ;  /* 0x0000000400480947 */ /* 0x001fec0003800000 */
[----:B------:R-:W0:Y:S01]  /*6730*/  S2R R17, SR_CTAID.X ;  /* 0x0000000000117919 */ /* 0x000e220000002500 */
[----:B------:R-:W-:Y:S01]  /*6740*/  ULDC.64 UR8, c[0x0][0x628] ;  /* 0x00018a0000087ab9 */ /* 0x000fe20000000a00 */
[----:B------:R-:W1:Y:S01]  /*6750*/  LDC R18, c[0x0][0x144] ;  /* 0x00005100ff127b82 */ /* 0x000e620000000800 */
[----:B------:R-:W-:Y:S01]  /*6760*/  ISETP.NE.U32.AND P0, PT, RZ, UR8, PT ;  /* 0x00000008ff007c0c */ /* 0x000fe2000bf05070 */
[----:B------:R-:W2:Y:S01]  /*6770*/  S2R R13, SR_CTAID.Y ;  /* 0x00000000000d7919 */ /* 0x000ea20000002600 */
[----:B------:R-:W-:Y:S01]  /*6780*/  ULDC UR10, c[0x0][0x150] ;  /* 0x00005400000a7ab9 */ /* 0x000fe20000000800 */
[----:B------:R-:W-:Y:S01]  /*6790*/  ULDC UR11, c[0x0][0x630] ;  /* 0x00018c00000b7ab9 */ /* 0x000fe20000000800 */
[----:B------:R-:W-:Y:S01]  /*67a0*/  ISETP.NE.AND.EX P0, PT, RZ, UR9, PT, P0 ;  /* 0x00000009ff007c0c */ /* 0x000fe2000bf05300 */
[----:B------:R-:W-:Y:S01]  /*67b0*/  IMAD.MOV.U32 R6, RZ, RZ, R4 ;  /* 0x000000ffff067224 */ /* 0x000fe200078e0004 */
[----:B0-----:R-:W-:-:S05]  /*67c0*/  I2FP.F32.U32 R7, R17 ;  /* 0x0000001100077245 */ /* 0x001fca0000201000 */
[----:B------:R-:W-:Y:S01]  /*67d0*/  FMUL R20, R7, UR10 ;  /* 0x0000000a07147c20 */ /* 0x000fe20008400000 */
[----:B------:R-:W-:-:S05]  /*67e0*/  IMAD.MOV.U32 R7, RZ, RZ, R5 ;  /* 0x000000ffff077224 */ /* 0x000fca00078e0005 */
[----:B--2---:R-:W-:Y:S05]  /*67f0*/  @!P0 BRA `(.L_x_121) ;  /* 0x0000000000288947 */ /* 0x004fea0003800000 */
[----:B------:R-:W-:Y:S02]  /*6800*/  ULDC UR10, c[0x0][0x634] ;  /* 0x00018d00000a7ab9 */ /* 0x000fe40000000800 */
[----:B------:R-:W-:-:S05]  /*6810*/  IADD3 R7, P0, R4, UR10, RZ ;  /* 0x0000000a04077c10 */ /* 0x000fca000ff1e0ff */
[----:B------:R-:W-:-:S04]  /*6820*/  IMAD.X R19, RZ, RZ, R5, P0 ;  /* 0x000000ffff137224 */ /* 0x000fc800000e0605 */
[----:B------:R-:W-:-:S04]  /*6830*/  IMAD.WIDE.U32 R8, R19, UR8, RZ ;  /* 0x0000000813087c25 */ /* 0x000fc8000f8e00ff */
[----:B------:R-:W-:-:S04]  /*6840*/  IMAD.WIDE.U32 R8, P0, R7, UR9, R8 ;  /* 0x0000000907087c25 */ /* 0x000fc8000f800008 */
[----:B------:R-:W-:-:S04]  /*6850*/  IMAD.WIDE.U32 R6, R7, UR8, RZ ;  /* 0x0000000807067c25 */ /* 0x000fc8000f8e00ff */
[----:B------:R-:W-:Y:S01]  /*6860*/  IMAD.MOV.U32 R6, RZ, RZ, R9 ;  /* 0x000000ffff067224 */ /* 0x000fe200078e0009 */
[----:B------:R-:W-:Y:S01]  /*6870*/  IADD3 RZ, P1, R7, R8, RZ ;  /* 0x0000000807ff7210 */ /* 0x000fe20007f3e0ff */
[----:B------:R-:W-:-:S04]  /*6880*/  IMAD.X R7, RZ, RZ, RZ, P0 ;  /* 0x000000ffff077224 */ /* 0x000fc800000e06ff */
[----:B------:R-:W-:-:S08]  /*6890*/  IMAD.WIDE.U32.X R6, R19, UR9, R6, P1 ;  /* 0x0000000913067c25 */ /* 0x000fd000088e0406 */
.L_x_121:
[--C-:B------:R-:W-:Y:S01]  /*68a0*/  SHF.R.U64 R16, R6, UR11, R7.reuse ;  /* 0x0000000b06107c19 */ /* 0x100fe20008001207 */
[----:B------:R-:W0:Y:S01]  /*68b0*/  F2I.U32.TRUNC.NTZ R20, R20 ;  /* 0x0000001400147305 */ /* 0x000e22000020f000 */
[----:B------:R-:W-:Y:S01]  /*68c0*/  SHF.R.U32.HI R6, RZ, UR11, R7 ;  /* 0x0000000bff067c19 */ /* 0x000fe20008011607 */
[----:B------:R-:W-:Y:S01]  /*68d0*/  ULDC.64 UR8, c[0x0][0x620] ;  /* 0x0001880000087ab9 */ /* 0x000fe20000000a00 */
[----:B------:R-:W-:Y:S01]  /*68e0*/  IADD3 R9, P0, RZ, -R16, RZ ;  /* 0x80000010ff097210 */ /* 0x000fe20007f1e0ff */
[----:B------:R-:W-:-:S04]  /*68f0*/  ULDC.64 UR10, c[0x0][0x640] ;  /* 0x00019000000a7ab9 */ /* 0x000fc80000000a00 */
[----:B------:R-:W-:Y:S01]  /*6900*/  IMAD.X R6, RZ, RZ, ~R6, P0 ;  /* 0x000000ffff067224 */ /* 0x000fe200000e0e06 */
[----:B------:R-:W-:-:S03]  /*6910*/  ISETP.NE.U32.AND P0, PT, RZ, UR10, PT ;  /* 0x0000000aff007c0c */ /* 0x000fc6000bf05070 */
[----:B------:R-:W-:Y:S01]  /*6920*/  IMAD R8, R6, UR8, RZ ;  /* 0x0000000806087c24 */ /* 0x000fe2000f8e02ff */
[----:B------:R-:W-:Y:S01]  /*6930*/  ISETP.NE.AND.EX P0, PT, RZ, UR11, PT, P0 ;  /* 0x0000000bff007c0c */ /* 0x000fe2000bf05300 */
[----:B------:R-:W-:Y:S01]  /*6940*/  IMAD.WIDE.U32 R6, R9, UR8, R4 ;  /* 0x0000000809067c25 */ /* 0x000fe2000f8e0004 */
[----:B------:R-:W-:-:S03]  /*6950*/  ULDC UR8, c[0x0][0x618] ;  /* 0x0001860000087ab9 */ /* 0x000fc60000000800 */
[----:B------:R-:W-:Y:S01]  /*6960*/  IMAD R9, R9, UR9, R8 ;  /* 0x0000000909097c24 */ /* 0x000fe2000f8e0208 */
[----:B------:R-:W-:Y:S01]  /*6970*/  ULDC UR9, c[0x0][0x154] ;  /* 0x0000550000097ab9 */ /* 0x000fe20000000800 */
[----:B0-----:R-:W-:Y:S02]  /*6980*/  IMAD.MOV R8, RZ, RZ, -R20 ;  /* 0x000000ffff087224 */ /* 0x001fe400078e0a14 */
[----:B------:R-:W-:Y:S01]  /*6990*/  IMAD.IADD R7, R7, 0x1, R9 ;  /* 0x0000000107077824 */ /* 0x000fe200078e0209 */
[----:B------:R-:W0:Y:S01]  /*69a0*/  LDC R20, c[0x0][0x148] ;  /* 0x00005200ff147b82 */ /* 0x000e220000000800 */
[----:B-1----:R-:W-:Y:S01]  /*69b0*/  IMAD R17, R18, R8, R17 ;  /* 0x0000000812117224 */ /* 0x002fe200078e0211 */
[----:B------:R-:W-:Y:S02]  /*69c0*/  I2FP.F32.U32 R8, R13 ;  /* 0x0000000d00087245 */ /* 0x000fe40000201000 */
[--C-:B------:R-:W-:Y:S02]  /*69d0*/  SHF.R.U64 R18, R6, UR8, R7.reuse ;  /* 0x0000000806127c19 */ /* 0x100fe40008001207 */
[----:B------:R-:W-:Y:S01]  /*69e0*/  SHF.R.U32.HI R7, RZ, UR8, R7 ;  /* 0x00000008ff077c19 */ /* 0x000fe20008011607 */
[----:B------:R-:W-:Y:S01]  /*69f0*/  FMUL R8, R8, UR9 ;  /* 0x0000000908087c20 */ /* 0x000fe20008400000 */
[----:B------:R-:W-:-:S02]  /*6a00*/  ULDC UR8, c[0x0][0x608] ;  /* 0x0001820000087ab9 */ /* 0x000fc40000000800 */
[--C-:B------:R-:W-:Y:S01]  /*6a10*/  SHF.R.U64 R22, R18, UR8, R7.reuse ;  /* 0x0000000812167c19 */ /* 0x100fe20008001207 */
[----:B------:R1:W2:Y:S01]  /*6a20*/  F2I.U32.TRUNC.NTZ R23, R8 ;  /* 0x0000000800177305 */ /* 0x0002a2000020f000 */
[----:B------:R-:W-:Y:S01]  /*6a30*/  SHF.R.U32.HI R7, RZ, UR8, R7 ;  /* 0x00000008ff077c19 */ /* 0x000fe20008011607 */
[----:B------:R-:W-:-:S03]  /*6a40*/  ULDC UR8, c[0x0][0x658] ;  /* 0x0001960000087ab9 */ /* 0x000fc60000000800 */
[--C-:B------:R-:W-:Y:S02]  /*6a50*/  SHF.R.U64 R19, R22, UR8, R7.reuse ;  /* 0x0000000816137c19 */ /* 0x100fe40008001207 */
[----:B------:R-:W-:-:S03]  /*6a60*/  SHF.R.U32.HI R21, RZ, UR8, R7 ;  /* 0x00000008ff157c19 */ /* 0x000fc60008011607 */
[----:B------:R-:W-:Y:S02]  /*6a70*/  IMAD.MOV.U32 R6, RZ, RZ, R19 ;  /* 0x000000ffff067224 */ /* 0x000fe400078e0013 */
[----:B------:R-:W-:Y:S01]  /*6a80*/  IMAD.MOV.U32 R7, RZ, RZ, R21 ;  /* 0x000000ffff077224 */ /* 0x000fe200078e0015 */
[----:B-1----:R-:W-:Y:S06]  /*6a90*/  @!P0 BRA `(.L_x_122) ;  /* 0x0000000000288947 */ /* 0x002fec0003800000 */
        /* <DEDUP_REMOVED lines=10> */
.L_x_122:
[----:B------:R-:W-:Y:S01]  /*6b40*/  ULDC UR8, c[0x0][0x648] ;  /* 0x0001920000087ab9 */ /* 0x000fe20000000800 */
[----:B--2---:R-:W-:Y:S01]  /*6b50*/  IMAD.MOV R23, RZ, RZ, -R23 ;  /* 0x000000ffff177224 */ /* 0x004fe200078e0a17 */
[----:B------:R-:W-:Y:S01]  /*6b60*/  SHF.R.U64 R7, R6, UR8, R7 ;  /* 0x0000000806077c19 */ /* 0x000fe20008001207 */
[----:B------:R-:W-:Y:S01]  /*6b70*/  ULDC UR8, c[0x0][0x638] ;  /* 0x00018e0000087ab9 */ /* 0x000fe20000000800 */
[----:B------:R-:W-:Y:S01]  /*6b80*/  LOP3.LUT R6, R22, UR13, RZ, 0xc0, !PT ;  /* 0x0000000d16067c12 */ /* 0x000fe2000f8ec0ff */
[----:B0-----:R-:W-:Y:S01]  /*6b90*/  @P4 IMAD R17, R20, R23, R13 ;  /* 0x0000001714114224 */ /* 0x001fe200078e020d */
[----:B------:R-:W-:Y:S01]  /*6ba0*/  LOP3.LUT R18, R18, UR4, RZ, 0xc0, !PT ;  /* 0x0000000412127c12 */ /* 0x000fe2000f8ec0ff */
[----:B------:R-:W-:Y:S01]  /*6bb0*/  IMAD.MOV R8, RZ, RZ, -R7 ;  /* 0x000000ffff087224 */ /* 0x000fe200078e0a07 */
[----:B------:R-:W-:Y:S01]  /*6bc0*/  ULDC UR9, c[0x0][0x610] ;  /* 0x0001840000097ab9 */ /* 0x000fe20000000800 */
[----:B------:R-:W-:Y:S02]  /*6bd0*/  IMAD R6, R7, UR5, R6 ;  /* 0x0000000507067c24 */ /* 0x000fe4000f8e0206 */
[----:B------:R-:W-:Y:S01]  /*6be0*/  IMAD R19, R8, UR8, R19 ;  /* 0x0000000808137c24 */ /* 0x000fe2000f8e0213 */
[----:B------:R-:W-:Y:S01]  /*6bf0*/  ULDC UR8, c[0x0][0x600] ;  /* 0x0001800000087ab9 */ /* 0x000fe20000000800 */
[----:B------:R-:W-:-:S02]  /*6c00*/  IMAD R17, R6, UR9, R17 ;  /* 0x0000000906117c24 */ /* 0x000fc4000f8e0211 */
[----:B------:R-:W-:Y:S02]  /*6c10*/  IMAD R6, R19, UR8, R18 ;  /* 0x0000000813067c24 */ /* 0x000fe4000f8e0212 */
[----:B------:R-:W-:-:S03]  /*6c20*/  IMAD.MOV.U32 R7, RZ, RZ, 0x1 ;  /* 0x00000001ff077424 */ /* 0x000fc600078e00ff */
[----:B------:R-:W-:Y:S02]  /*6c30*/  SEL R13, R6, R17, !P4 ;  /* 0x00000011060d7207 */ /* 0x000fe40006000000 */
[----:B------:R-:W-:-:S07]  /*6c40*/  SEL R6, R17, R6, !P4 ;  /* 0x0000000611067207 */ /* 0x000fce0006000000 */
.L_x_120:
[----:B------:R-:W-:Y:S05]  /*6c50*/  BSYNC B1 ;  /* 0x0000000000017941 */ /* 0x000fea0003800000 */
.L_x_119:
[----:B------:R-:W-:-:S13]  /*6c60*/  LOP3.LUT P0, RZ, R7, 0xff, RZ, 0xc0, !PT ;  /* 0x000000ff07ff7812 */ /* 0x000fda000780c0ff */
[----:B------:R-:W-:Y:S05]  /*6c70*/  @P0 BRA `(.L_x_123) ;  /* 0xfffffff400380947 */ /* 0x000fea000383ffff */
[----:B------:R-:W-:Y:S05]  /*6c80*/  BSYNC B0 ;  /* 0x0000000000007941 */ /* 0x000fea0003800000 */
.L_x_112:
[----:B------:R-:W-:-:S03]  /*6c90*/  UMOV UR8, 0xffffffff ;  /* 0xffffffff00087882 */ /* 0x000fc60000000000 */
[----:B------:R-:W-:Y:S05]  /*6ca0*/  BRA.DIV UR8, `(.L_x_124) ;  /* 0x0000001608c07947 */ /* 0x000fea000b800000 */
[----:B------:R-:W-:-:S13]  /*6cb0*/  ELECT P0, URZ, PT ;  /* 0x00000000003f782f */ /* 0x000fda0003800000 */
.L_x_171:
[----:B------:R-:W-:Y:S04]  /*6cc0*/  BSSY B0, `(.L_x_125) ;  /* 0x0000154000007945 */ /* 0x000fe80003800000 */
[----:B------:R-:W-:Y:S05]  /*6cd0*/  @!P0 BRA `(.L_x_126) ;  /* 0x0000001400488947 */ /* 0x000fea0003800000 */
[----:B------:R-:W-:-:S04]  /*6ce0*/  LOP3.LUT R2, R2, 0x2, RZ, 0xfc, !PT ;  /* 0x0000000202027812 */ /* 0x000fc800078efcff */
[----:B------:R-:W-:-:S13]  /*6cf0*/  ISETP.NE.AND P0, PT, R2, 0x3, PT ;  /* 0x000000030200780c */ /* 0x000fda0003f05270 */
[----:B------:R-:W-:Y:S05]  /*6d00*/  @!P0 BRA `(.L_x_127) ;  /* 0x0000000000048947 */ /* 0x000fea0003800000 */
[----:B------:R-:W-:Y:S01]  /*6d10*/  BPT.TRAP 0x1 ;  /* 0x000000040000795c */ /* 0x000fe20000300000 */
.L_x_127:
[----:B------:R-:W0:Y:S01]  /*6d20*/  S2R R5, SR_CgaCtaId ;  /* 0x0000000000057919 */ /* 0x000e220000008800 */
[----:B------:R-:W-:Y:S02]  /*6d30*/  MOV R0, 0x400 ;  /* 0x0000040000007802 */ /* 0x000fe40000000f00 */
[----:B------:R-:W-:Y:S02]  /*6d40*/  SHF.L.U32 R2, R3, 0x1f, RZ ;  /* 0x0000001f03027819 */ /* 0x000fe400000006ff */
[----:B0-----:R-:W-:-:S05]  /*6d50*/  LEA R5, R5, R0, 0x18 ;  /* 0x0000000005057211 */ /* 0x001fca00078ec0ff */
[----:B------:R-:W-:-:S04]  /*6d60*/  VIADD R5, R5, 0x128 ;  /* 0x0000012805057836 */ /* 0x000fc80000000000 */
[C---:B------:R-:W-:Y:S02]  /*6d70*/  IMAD R7, R12.reuse, 0x8, R5 ;  /* 0x000000080c077824 */ /* 0x040fe400078e0205 */
[----:B------:R-:W-:Y:S02]  /*6d80*/  VIADD R12, R12, 0x1 ;  /* 0x000000010c0c7836 */ /* 0x000fe40000000000 */
[----:B------:R-:W0:Y:S03]  /*6d90*/  SYNCS.PHASECHK.TRANS64.TRYWAIT P0, [R7+URZ], R2 ;  /* 0x00000002070075a7 */ /* 0x000e26000800017f */
[----:B------:R-:W-:-:S04]  /*6da0*/  ISETP.NE.AND P1, PT, R12, 0x25, PT ;  /* 0x000000250c00780c */ /* 0x000fc80003f25270 */
[----:B------:R-:W-:Y:S02]  /*6db0*/  SEL R0, RZ, 0x1, P1 ;  /* 0x00000001ff007807 */ /* 0x000fe40000800000 */
[----:B------:R-:W-:Y:S02]  /*6dc0*/  SEL R12, R12, RZ, P1 ;  /* 0x000000ff0c0c7207 */ /* 0x000fe40000800000 */
[----:B------:R-:W-:-:S03]  /*6dd0*/  LOP3.LUT R9, R3, R0, RZ, 0x3c, !PT ;  /* 0x0000000003097212 */ /* 0x000fc600078e3cff */
[----:B------:R-:W-:Y:S01]  /*6de0*/  IMAD R6, R12, 0x8, R5 ;  /* 0x000000080c067824 */ /* 0x000fe200078e0205 */
[----:B------:R-:W-:Y:S01]  /*6df0*/  SHF.L.U32 R3, R9, 0x1f, RZ ;  /* 0x0000001f09037819 */ /* 0x000fe200000006ff */
[----:B0-----:R-:W-:Y:S06]  /*6e00*/  @!P0 BRA `(.L_x_128) ;  /* 0x0000001400888947 */ /* 0x001fec0003800000 */
.L_x_172:
[----:B------:R-:W1:Y:S01]  /*6e10*/  SYNCS.PHASECHK.TRANS64.TRYWAIT P0, [R6+URZ], R3 ;  /* 0x00000003060075a7 */ /* 0x000e62000800017f */
[----:B------:R-:W-:-:S05]  /*6e20*/  VIADD R0, R12, 0x1 ;  /* 0x000000010c007836 */ /* 0x000fca0000000000 */
[----:B------:R-:W-:-:S04]  /*6e30*/  ISETP.NE.AND P1, PT, R0, 0x25, PT ;  /* 0x000000250000780c */ /* 0x000fc80003f25270 */
[----:B0-----:R-:W-:Y:S02]  /*6e40*/  SEL R2, RZ, 0x1, P1 ;  /* 0x00000001ff027807 */ /* 0x001fe40000800000 */
[----:B------:R-:W-:Y:S02]  /*6e50*/  SEL R0, R0, RZ, P1 ;  /* 0x000000ff00007207 */ /* 0x000fe40000800000 */
[----:B------:R-:W-:-:S03]  /*6e60*/  LOP3.LUT R9, R9, R2, RZ, 0x3c, !PT ;  /* 0x0000000209097212 */ /* 0x000fc600078e3cff */
[----:B------:R-:W-:Y:S01]  /*6e70*/  IMAD R7, R0, 0x8, R5 ;  /* 0x0000000800077824 */ /* 0x000fe200078e0205 */
[----:B------:R-:W-:Y:S01]  /*6e80*/  SHF.L.U32 R4, R9, 0x1f, RZ ;  /* 0x0000001f09047819 */ /* 0x000fe200000006ff */
[----:B-1----:R-:W-:Y:S06]  /*6e90*/  @!P0 BRA `(.L_x_129) ;  /* 0x0000001400788947 */ /* 0x002fec0003800000 */
.L_x_173:
[----:B------:R-:W1:Y:S01]  /*6ea0*/  SYNCS.PHASECHK.TRANS64.TRYWAIT P0, [R7+URZ], R4 ;  /* 0x00000004070075a7 */ /* 0x000e62000800017f */
[----:B------:R-:W-:-:S05]  /*6eb0*/  VIADD R0, R0, 0x1 ;  /* 0x0000000100007836 */ /* 0x000fca0000000000 */
[----:B------:R-:W-:-:S04]  /*6ec0*/  ISETP.NE.AND P1, PT, R0, 0x25, PT ;  /* 0x000000250000780c */ /* 0x000fc80003f25270 */
[----:B------:R-:W-:Y:S02]  /*6ed0*/  SEL R2, RZ, 0x1, P1 ;  /* 0x00000001ff027807 */ /* 0x000fe40000800000 */
[----:B------:R-:W-:Y:S02]  /*6ee0*/  SEL R0, R0, RZ, P1 ;  /* 0x000000ff00007207 */ /* 0x000fe40000800000 */
[----:B------:R-:W-:-:S03]  /*6ef0*/  LOP3.LUT R9, R9, R2, RZ, 0x3c, !PT ;  /* 0x0000000209097212 */ /* 0x000fc600078e3cff */
[----:B0-----:R-:W-:Y:S01]  /*6f00*/  IMAD R6, R0, 0x8, R5 ;  /* 0x0000000800067824 */ /* 0x001fe200078e0205 */
[----:B------:R-:W-:Y:S01]  /*6f10*/  SHF.L.U32 R3, R9, 0x1f, RZ ;  /* 0x0000001f09037819 */ /* 0x000fe200000006ff */
[----:B-1----:R-:W-:Y:S06]  /*6f20*/  @!P0 BRA `(.L_x_130) ;  /* 0x0000001400688947 */ /* 0x002fec0003800000 */
.L_x_174:
        /* <DEDUP_REMOVED lines=9> */
.L_x_175:
        /* <DEDUP_REMOVED lines=9> */
.L_x_176:
        /* <DEDUP_REMOVED lines=9> */
.L_x_177:
        /* <DEDUP_REMOVED lines=9> */
.L_x_178:
        /* <DEDUP_REMOVED lines=9> */
.L_x_179:
        /* <DEDUP_REMOVED lines=9> */
.L_x_180:
        /* <DEDUP_REMOVED lines=9> */
.L_x_181:
        /* <DEDUP_REMOVED lines=9> */
.L_x_182:
        /* <DEDUP_REMOVED lines=9> */
.L_x_183:
        /* <DEDUP_REMOVED lines=9> */
.L_x_184:
        /* <DEDUP_REMOVED lines=9> */
.L_x_185:
        /* <DEDUP_REMOVED lines=9> */
.L_x_186:
        /* <DEDUP_REMOVED lines=9> */
.L_x_187:
        /* <DEDUP_REMOVED lines=9> */
.L_x_188:
        /* <DEDUP_REMOVED lines=9> */
.L_x_189:
        /* <DEDUP_REMOVED lines=9> */
.L_x_190:
        /* <DEDUP_REMOVED lines=9> */
.L_x_191:
        /* <DEDUP_REMOVED lines=9> */
.L_x_192:
        /* <DEDUP_REMOVED lines=9> */
.L_x_193:
        /* <DEDUP_REMOVED lines=9> */
.L_x_194:
        /* <DEDUP_REMOVED lines=9> */
.L_x_195:
        /* <DEDUP_REMOVED lines=9> */
.L_x_196:
        /* <DEDUP_REMOVED lines=9> */
.L_x_197:
        /* <DEDUP_REMOVED lines=9> */
.L_x_198:
        /* <DEDUP_REMOVED lines=9> */
.L_x_199:
        /* <DEDUP_REMOVED lines=9> */
.L_x_200:
        /* <DEDUP_REMOVED lines=9> */
.L_x_201:
        /* <DEDUP_REMOVED lines=9> */
.L_x_202:
        /* <DEDUP_REMOVED lines=9> */
.L_x_203:
        /* <DEDUP_REMOVED lines=9> */
.L_x_204:
        /* <DEDUP_REMOVED lines=9> */
.L_x_205:
        /* <DEDUP_REMOVED lines=9> */
.L_x_206:
[----:B------:R-:W1:Y:S01]  /*8130*/  SYNCS.PHASECHK.TRANS64.TRYWAIT P0, [R6+URZ], R3 ;  /* 0x00000003060075a7 */ /* 0x000e62000800017f */
[----:B------:R-:W-:-:S05]  /*8140*/  VIADD R0, R0, 0x1 ;  /* 0x0000000100007836 */ /* 0x000fca0000000000 */
[----:B------:R-:W-:-:S04]  /*8150*/  ISETP.NE.AND P1, PT, R0, 0x25, PT ;  /* 0x000000250000780c */ /* 0x000fc80003f25270 */
[----:B------:R-:W-:Y:S02]  /*8160*/  SEL R2, RZ, 0x1, P1 ;  /* 0x00000001ff027807 */ /* 0x000fe40000800000 */
[----:B------:R-:W-:Y:S02]  /*8170*/  SEL R0, R0, RZ, P1 ;  /* 0x000000ff00007207 */ /* 0x000fe40000800000 */
[----:B------:R-:W-:Y:S01]  /*8180*/  LOP3.LUT R2, R9, R2, RZ, 0x3c, !PT ;  /* 0x0000000209027212 */ /* 0x000fe200078e3cff */
[----:B-1----:R-:W-:Y:S06]  /*8190*/  @!P0 BRA `(.L_x_163) ;  /* 0x0000000c00608947 */ /* 0x002fec0003800000 */
.L_x_207:
[----:B------:R-:W-:Y:S01]  /*81a0*/  IMAD R5, R0, 0x8, R5 ;  /* 0x0000000800057824 */ /* 0x000fe200078e0205 */
[----:B------:R-:W-:-:S07]  /*81b0*/  SHF.L.U32 R0, R2, 0x1f, RZ ;  /* 0x0000001f02007819 */ /* 0x000fce00000006ff */
.L_x_164:
[----:B--2---:R2:W3:Y:S02]  /*81c0*/  SYNCS.PHASECHK.TRANS64.TRYWAIT P0, [R5+URZ], R0 ;  /* 0x00000000050075a7 */ /* 0x0044e4000800017f */
[----:B---3--:R-:W-:Y:S05]  /*81d0*/  @!P0 NANOSLEEP.SYNCS 0x989680 ;  /* 0x009896800000895d */ /* 0x008fea0003900000 */
[----:B------:R-:W3:Y:S02]  /*81e0*/  @!P0 SYNCS.PHASECHK.TRANS64 P0, [R5+URZ], R0 ;  /* 0x00000000050085a7 */ /* 0x000ee4000800007f */
[----:B---3--:R-:W-:Y:S05]  /*81f0*/  @!P0 BRA `(.L_x_164) ;  /* 0xfffffffc00f08947 */ /* 0x008fea000383ffff */
.L_x_126:
[----:B------:R-:W-:Y:S05]  /*8200*/  BSYNC B0 ;  /* 0x0000000000007941 */ /* 0x000fea0003800000 */
.L_x_125:
[----:B------:R-:W-:Y:S05]  /*8210*/  EXIT ;  /* 0x000000000000794d */ /* 0x000fea0003800000 */
.L_x_22:
[----:B-1----:R-:W-:-:S04]  /*8220*/  IMAD.U32 R9, RZ, RZ, UR6 ;  /* 0x00000006ff097e24 */ /* 0x002fc8000f8e00ff */
[----:B------:R1:W3:Y:S03]  /*8230*/  SYNCS.PHASECHK.TRANS64.TRYWAIT P0, [R9+URZ], R8 ;  /* 0x00000008090075a7 */ /* 0x0002e6000800017f */
[----:B---3--:R-:W-:Y:S05]  /*8240*/  @!P0 NANOSLEEP.SYNCS 0x989680 ;  /* 0x009896800000895d */ /* 0x008fea0003900000 */
[----:B------:R-:W3:Y:S02]  /*8250*/  @!P0 SYNCS.PHASECHK.TRANS64 P0, [R9+URZ], R8 ;  /* 0x00000008090085a7 */ /* 0x000ee4000800007f */
[----:B---3--:R-:W-:Y:S05]  /*8260*/  @!P0 BRA `(.L_x_22) ;  /* 0xfffffffc00ec8947 */ /* 0x008fea000383ffff */
[----:B------:R-:W-:Y:S05]  /*8270*/  BRA `(.L_x_21) ;  /* 0xffffff9400f47947 */ /* 0x000fea000383ffff */
.L_x_28:
[----:B-1----:R-:W-:-:S04]  /*8280*/  IMAD.U32 R11, RZ, RZ, UR12 ;  /* 0x0000000cff0b7e24 */ /* 0x002fc8000f8e00ff */
[----:B------:R1:W3:Y:S03]  /*8290*/  SYNCS.PHASECHK.TRANS64.TRYWAIT P0, [R11+URZ], R10 ;  /* 0x0000000a0b0075a7 */ /* 0x0002e6000800017f */
[----:B---3--:R-:W-:Y:S05]  /*82a0*/  @!P0 NANOSLEEP.SYNCS 0x989680 ;  /* 0x009896800000895d */ /* 0x008fea0003900000 */
[----:B------:R-:W3:Y:S02]  /*82b0*/  @!P0 SYNCS.PHASECHK.TRANS64 P0, [R11+URZ], R10 ;  /* 0x0000000a0b0085a7 */ /* 0x000ee4000800007f */
[----:B---3--:R-:W-:Y:S05]  /*82c0*/  @!P0 BRA `(.L_x_28) ;  /* 0xfffffffc00ec8947 */ /* 0x008fea000383ffff */
[----:B------:R-:W-:Y:S05]  /*82d0*/  BRA `(.L_x_27) ;  /* 0xffffff9c00687947 */ /* 0x000fea000383ffff */
.L_x_113:
[----:B------:R-:W-:Y:S01]  /*82e0*/  BSSY B1, `(.L_x_165) ;  /* 0x0000006000017945 */ /* 0x000fe20003800000 */
[----:B------:R-:W-:-:S07]  /*82f0*/  IMAD.MOV.U32 R7, RZ, RZ, -0x1 ;  /* 0xffffffffff077424 */ /* 0x000fce00078e00ff */
[----:B------:R-:W-:Y:S05]  /*8300*/  WARPSYNC.COLLECTIVE R7, `(.L_x_166) ;  /* 0x00000000070c7348 */ /* 0x000fea0003c00000 */
[----:B------:R-:W-:Y:S02]  /*8310*/  ELECT P0, UR62, PT ;  /* 0x00000000003e782f */ /* 0x000fe40003800000 */
[----:B------:R-:W-:Y:S01]  /*8320*/  MOV R7, UR62 ;  /* 0x0000003e00077c02 */ /* 0x000fe20008000f00 */
[----:B------:R-:W-:Y:S10]  /*8330*/  ENDCOLLECTIVE ;  /* 0x000000000000791b */ /* 0x000ff40003800000 */
.L_x_166:
[----:B------:R-:W-:Y:S05]  /*8340*/  BSYNC B1 ;  /* 0x0000000000017941 */ /* 0x000fea0003800000 */
.L_x_165:
[----:B------:R-:W-:Y:S05]  /*8350*/  BRA `(.L_x_167) ;  /* 0xffffffdc008c7947 */ /* 0x000fea000383ffff */
.L_x_116:
[----:B0-----:R0:W1:Y:S02]  /*8360*/  SYNCS.PHASECHK.TRANS64.TRYWAIT P0, [R18+URZ+0x128], R9 ;  /* 0x00012809120075a7 */ /* 0x001064000800017f */
[----:B-1----:R-:W-:Y:S05]  /*8370*/  @!P0 NANOSLEEP.SYNCS 0x989680 ;  /* 0x009896800000895d */ /* 0x002fea0003900000 */
[----:B------:R-:W1:Y:S02]  /*8380*/  @!P0 SYNCS.PHASECHK.TRANS64 P0, [R18+URZ+0x128], R9 ;  /* 0x00012809120085a7 */ /* 0x000e64000800007f */
[----:B-1----:R-:W-:Y:S05]  /*8390*/  @!P0 BRA `(.L_x_116) ;  /* 0xfffffffc00f08947 */ /* 0x002fea000383ffff */
[----:B------:R-:W-:Y:S05]  /*83a0*/  BRA `(.L_x_168) ;  /* 0xffffffdc00c87947 */ /* 0x000fea000383ffff */
.L_x_124:
[----:B------:R-:W-:Y:S01]  /*83b0*/  BSSY B0, `(.L_x_169) ;  /* 0x0000006000007945 */ /* 0x000fe20003800000 */
[----:B------:R-:W-:-:S07]  /*83c0*/  IMAD.MOV.U32 R7, RZ, RZ, -0x1 ;  /* 0xffffffffff077424 */ /* 0x000fce00078e00ff */
[----:B------:R-:W-:Y:S05]  /*83d0*/  WARPSYNC.COLLECTIVE R7, `(.L_x_170) ;  /* 0x00000000070c7348 */ /* 0x000fea0003c00000 */
[----:B------:R-:W-:Y:S02]  /*83e0*/  ELECT P0, UR62, PT ;  /* 0x00000000003e782f */ /* 0x000fe40003800000 */
[----:B------:R-:W-:Y:S01]  /*83f0*/  MOV R7, UR62 ;  /* 0x0000003e00077c02 */ /* 0x000fe20008000f00 */
[----:B------:R-:W-:Y:S10]  /*8400*/  ENDCOLLECTIVE ;  /* 0x000000000000791b */ /* 0x000ff40003800000 */
.L_x_170:
[----:B------:R-:W-:Y:S05]  /*8410*/  BSYNC B0 ;  /* 0x0000000000007941 */ /* 0x000fea0003800000 */
.L_x_169:
[----:B------:R-:W-:Y:S05]  /*8420*/  BRA `(.L_x_171) ;  /* 0xffffffe800247947 */ /* 0x000fea000383ffff */
.L_x_128:
[----:B0-----:R0:W1:Y:S02]  /*8430*/  SYNCS.PHASECHK.TRANS64.TRYWAIT P0, [R7+URZ], R2 ;  /* 0x00000002070075a7 */ /* 0x001064000800017f */
[----:B-1----:R-:W-:Y:S05]  /*8440*/  @!P0 NANOSLEEP.SYNCS 0x989680 ;  /* 0x009896800000895d */ /* 0x002fea0003900000 */
[----:B------:R-:W1:Y:S02]  /*8450*/  @!P0 SYNCS.PHASECHK.TRANS64 P0, [R7+URZ], R2 ;  /* 0x00000002070085a7 */ /* 0x000e64000800007f */
[----:B-1----:R-:W-:Y:S05]  /*8460*/  @!P0 BRA `(.L_x_128) ;  /* 0xfffffffc00f08947 */ /* 0x002fea000383ffff */
[----:B------:R-:W-:Y:S05]  /*8470*/  BRA `(.L_x_172) ;  /* 0xffffffe800647947 */ /* 0x000fea000383ffff */
.L_x_129:
[----:B0-----:R0:W1:Y:S02]  /*8480*/  SYNCS.PHASECHK.TRANS64.TRYWAIT P0, [R6+URZ], R3 ;  /* 0x00000003060075a7 */ /* 0x001064000800017f */
[----:B-1----:R-:W-:Y:S05]  /*8490*/  @!P0 NANOSLEEP.SYNCS 0x989680 ;  /* 0x009896800000895d */ /* 0x002fea0003900000 */
[----:B------:R-:W1:Y:S02]  /*84a0*/  @!P0 SYNCS.PHASECHK.TRANS64 P0, [R6+URZ], R3 ;  /* 0x00000003060085a7 */ /* 0x000e64000800007f */
[----:B-1----:R-:W-:Y:S05]  /*84b0*/  @!P0 BRA `(.L_x_129) ;  /* 0xfffffffc00f08947 */ /* 0x002fea000383ffff */
[----:B------:R-:W-:Y:S05]  /*84c0*/  BRA `(.L_x_173) ;  /* 0xffffffe800747947 */ /* 0x000fea000383ffff */
.L_x_130:
[----:B0-----:R0:W1:Y:S02]  /*84d0*/  SYNCS.PHASECHK.TRANS64.TRYWAIT P0, [R7+URZ], R4 ;  /* 0x00000004070075a7 */ /* 0x001064000800017f */
[----:B-1----:R-:W-:Y:S05]  /*84e0*/  @!P0 NANOSLEEP.SYNCS 0x989680 ;  /* 0x009896800000895d */ /* 0x002fea0003900000 */
[----:B------:R-:W1:Y:S02]  /*84f0*/  @!P0 SYNCS.PHASECHK.TRANS64 P0, [R7+URZ], R4 ;  /* 0x00000004070085a7 */ /* 0x000e64000800007f */
[----:B-1----:R-:W-:Y:S05]  /*8500*/  @!P0 BRA `(.L_x_130) ;  /* 0xfffffffc00f08947 */ /* 0x002fea000383ffff */
[----:B------:R-:W-:Y:S05]  /*8510*/  BRA `(.L_x_174) ;  /* 0xffffffe800847947 */ /* 0x000fea000383ffff */
.L_x_131:
[----:B0-----:R0:W1:Y:S02]  /*8520*/  SYNCS.PHASECHK.TRANS64.TRYWAIT P0, [R6+URZ], R3 ;  /* 0x00000003060075a7 */ /* 0x001064000800017f */
[----:B-1----:R-:W-:Y:S05]  /*8530*/  @!P0 NANOSLEEP.SYNCS 0x989680 ;  /* 0x009896800000895d */ /* 0x002fea0003900000 */
[----:B------:R-:W1:Y:S02]  /*8540*/  @!P0 SYNCS.PHASECHK.TRANS64 P0, [R6+URZ], R3 ;  /* 0x00000003060085a7 */ /* 0x000e64000800007f */
[----:B-1----:R-:W-:Y:S05]  /*8550*/  @!P0 BRA `(.L_x_131) ;  /* 0xfffffffc00f08947 */ /* 0x002fea000383ffff */
[----:B------:R-:W-:Y:S05]  /*8560*/  BRA `(.L_x_175) ;  /* 0xffffffe800947947 */ /* 0x000fea000383ffff */
.L_x_132:
[----:B0-----:R0:W1:Y:S02]  /*8570*/  SYNCS.PHASECHK.TRANS64.TRYWAIT P0, [R7+URZ], R4 ;  /* 0x00000004070075a7 */ /* 0x001064000800017f */
[----:B-1----:R-:W-:Y:S05]  /*8580*/  @!P0 NANOSLEEP.SYNCS 0x989680 ;  /* 0x009896800000895d */ /* 0x002fea0003900000 */
[----:B------:R-:W1:Y:S02]  /*8590*/  @!P0 SYNCS.PHASECHK.TRANS64 P0, [R7+URZ], R4 ;  /* 0x00000004070085a7 */ /* 0x000e64000800007f */
[----:B-1----:R-:W-:Y:S05]  /*85a0*/  @!P0 BRA `(.L_x_132) ;  /* 0xfffffffc00f08947 */ /* 0x002fea000383ffff */
[----:B------:R-:W-:Y:S05]  /*85b0*/  BRA `(.L_x_176) ;  /* 0xffffffe800a47947 */ /* 0x000fea000383ffff */
.L_x_133:
[----:B0-----:R0:W1:Y:S02]  /*85c0*/  SYNCS.PHASECHK.TRANS64.TRYWAIT P0, [R6+URZ], R3 ;  /* 0x00000003060075a7 */ /* 0x001064000800017f */
[----:B-1----:R-:W-:Y:S05]  /*85d0*/  @!P0 NANOSLEEP.SYNCS 0x989680 ;  /* 0x009896800000895d */ /* 0x002fea0003900000 */
[----:B------:R-:W1:Y:S02]  /*85e0*/  @!P0 SYNCS.PHASECHK.TRANS64 P0, [R6+URZ], R3 ;  /* 0x00000003060085a7 */ /* 0x000e64000800007f */
[----:B-1----:R-:W-:Y:S05]  /*85f0*/  @!P0 BRA `(.L_x_133) ;  /* 0xfffffffc00f08947 */ /* 0x002fea000383ffff */
[----:B------:R-:W-:Y:S05]  /*8600*/  BRA `(.L_x_177) ;  /* 0xffffffe800b47947 */ /* 0x000fea000383ffff */
.L_x_134:
[----:B0-----:R0:W1:Y:S02]  /*8610*/  SYNCS.PHASECHK.TRANS64.TRYWAIT P0, [R7+URZ], R4 ;  /* 0x00000004070075a7 */ /* 0x001064000800017f */
[----:B-1----:R-:W-:Y:S05]  /*8620*/  @!P0 NANOSLEEP.SYNCS 0x989680 ;  /* 0x009896800000895d */ /* 0x002fea0003900000 */
[----:B------:R-:W1:Y:S02]  /*8630*/  @!P0 SYNCS.PHASECHK.TRANS64 P0, [R7+URZ], R4 ;  /* 0x00000004070085a7 */ /* 0x000e64000800007f */
[----:B-1----:R-:W-:Y:S05]  /*8640*/  @!P0 BRA `(.L_x_134) ;  /* 0xfffffffc00f08947 */ /* 0x002fea000383ffff */
[----:B------:R-:W-:Y:S05]  /*8650*/  BRA `(.L_x_178) ;  /* 0xffffffe800c47947 */ /* 0x000fea000383ffff */
.L_x_135:
[----:B0-----:R0:W1:Y:S02]  /*8660*/  SYNCS.PHASECHK.TRANS64.TRYWAIT P0, [R6+URZ], R3 ;  /* 0x00000003060075a7 */ /* 0x001064000800017f */
[----:B-1----:R-:W-:Y:S05]  /*8670*/  @!P0 NANOSLEEP.SYNCS 0x989680 ;  /* 0x009896800000895d */ /* 0x002fea0003900000 */
[----:B------:R-:W1:Y:S02]  /*8680*/  @!P0 SYNCS.PHASECHK.TRANS64 P0, [R6+URZ], R3 ;  /* 0x00000003060085a7 */ /* 0x000e64000800007f */
[----:B-1----:R-:W-:Y:S05]  /*8690*/  @!P0 BRA `(.L_x_135) ;  /* 0xfffffffc00f08947 */ /* 0x002fea000383ffff */
[----:B------:R-:W-:Y:S05]  /*86a0*/  BRA `(.L_x_179) ;  /* 0xffffffe800d47947 */ /* 0x000fea000383ffff */
.L_x_136:
[----:B0-----:R0:W1:Y:S02]  /*86b0*/  SYNCS.PHASECHK.TRANS64.TRYWAIT P0, [R7+URZ], R4 ;  /* 0x00000004070075a7 */ /* 0x001064000800017f */
[----:B-1----:R-:W-:Y:S05]  /*86c0*/  @!P0 NANOSLEEP.SYNCS 0x989680 ;  /* 0x009896800000895d */ /* 0x002fea0003900000 */
[----:B------:R-:W1:Y:S02]  /*86d0*/  @!P0 SYNCS.PHASECHK.TRANS64 P0, [R7+URZ], R4 ;  /* 0x00000004070085a7 */ /* 0x000e64000800007f */
[----:B-1----:R-:W-:Y:S05]  /*86e0*/  @!P0 BRA `(.L_x_136) ;  /* 0xfffffffc00f08947 */ /* 0x002fea000383ffff */
[----:B------:R-:W-:Y:S05]  /*86f0*/  BRA `(.L_x_180) ;  /* 0xffffffe800e47947 */ /* 0x000fea000383ffff */
.L_x_137:
[----:B0-----:R0:W1:Y:S02]  /*8700*/  SYNCS.PHASECHK.TRANS64.TRYWAIT P0, [R6+URZ], R3 ;  /* 0x00000003060075a7 */ /* 0x001064000800017f */
[----:B-1----:R-:W-:Y:S05]  /*8710*/  @!P0 NANOSLEEP.SYNCS 0x989680 ;  /* 0x009896800000895d */ /* 0x002fea0003900000 */
[----:B------:R-:W1:Y:S02]  /*8720*/  @!P0 SYNCS.PHASECHK.TRANS64 P0, [R6+URZ], R3 ;  /* 0x00000003060085a7 */ /* 0x000e64000800007f */
[----:B-1----:R-:W-:Y:S05]  /*8730*/  @!P0 BRA `(.L_x_137) ;  /* 0xfffffffc00f08947 */ /* 0x002fea000383ffff */
[----:B------:R-:W-:Y:S05]  /*8740*/  BRA `(.L_x_181) ;  /* 0xffffffe800f47947 */ /* 0x000fea000383ffff */
.L_x_138:
[----:B0-----:R0:W1:Y:S02]  /*8750*/  SYNCS.PHASECHK.TRANS64.TRYWAIT P0, [R7+URZ], R4 ;  /* 0x00000004070075a7 */ /* 0x001064000800017f */
[----:B-1----:R-:W-:Y:S05]  /*8760*/  @!P0 NANOSLEEP.SYNCS 0x989680 ;  /* 0x009896800000895d */ /* 0x002fea0003900000 */
[----:B------:R-:W1:Y:S02]  /*8770*/  @!P0 SYNCS.PHASECHK.TRANS64 P0, [R7+URZ], R4 ;  /* 0x00000004070085a7 */ /* 0x000e64000800007f */
[----:B-1----:R-:W-:Y:S05]  /*8780*/  @!P0 BRA `(.L_x_138) ;  /* 0xfffffffc00f08947 */ /* 0x002fea000383ffff */
[----:B------:R-:W-:Y:S05]  /*8790*/  BRA `(.L_x_182) ;  /* 0xffffffec00047947 */ /* 0x000fea000383ffff */
.L_x_139:
[----:B0-----:R0:W1:Y:S02]  /*87a0*/  SYNCS.PHASECHK.TRANS64.TRYWAIT P0, [R6+URZ], R3 ;  /* 0x00000003060075a7 */ /* 0x001064000800017f */
[----:B-1----:R-:W-:Y:S05]  /*87b0*/  @!P0 NANOSLEEP.SYNCS 0x989680 ;  /* 0x009896800000895d */ /* 0x002fea0003900000 */
[----:B------:R-:W1:Y:S02]  /*87c0*/  @!P0 SYNCS.PHASECHK.TRANS64 P0, [R6+URZ], R3 ;  /* 0x00000003060085a7 */ /* 0x000e64000800007f */
[----:B-1----:R-:W-:Y:S05]  /*87d0*/  @!P0 BRA `(.L_x_139) ;  /* 0xfffffffc00f08947 */ /* 0x002fea000383ffff */
[----:B------:R-:W-:Y:S05]  /*87e0*/  BRA `(.L_x_183) ;  /* 0xffffffec00147947 */ /* 0x000fea000383ffff */
.L_x_140:
[----:B0-----:R0:W1:Y:S02]  /*87f0*/  SYNCS.PHASECHK.TRANS64.TRYWAIT P0, [R7+URZ], R4 ;  /* 0x00000004070075a7 */ /* 0x001064000800017f */
[----:B-1----:R-:W-:Y:S05]  /*8800*/  @!P0 NANOSLEEP.SYNCS 0x989680 ;  /* 0x009896800000895d */ /* 0x002fea0003900000 */
[----:B------:R-:W1:Y:S02]  /*8810*/  @!P0 SYNCS.PHASECHK.TRANS64 P0, [R7+URZ], R4 ;  /* 0x00000004070085a7 */ /* 0x000e64000800007f */
[----:B-1----:R-:W-:Y:S05]  /*8820*/  @!P0 BRA `(.L_x_140) ;  /* 0xfffffffc00f08947 */ /* 0x002fea000383ffff */
[----:B------:R-:W-:Y:S05]  /*8830*/  BRA `(.L_x_184) ;  /* 0xffffffec00247947 */ /* 0x000fea000383ffff */
.L_x_141:
[----:B0-----:R0:W1:Y:S02]  /*8840*/  SYNCS.PHASECHK.TRANS64.TRYWAIT P0, [R6+URZ], R3 ;  /* 0x00000003060075a7 */ /* 0x001064000800017f */
[----:B-1----:R-:W-:Y:S05]  /*8850*/  @!P0 NANOSLEEP.SYNCS 0x989680 ;  /* 0x009896800000895d */ /* 0x002fea0003900000 */
[----:B------:R-:W1:Y:S02]  /*8860*/  @!P0 SYNCS.PHASECHK.TRANS64 P0, [R6+URZ], R3 ;  /* 0x00000003060085a7 */ /* 0x000e64000800007f */
[----:B-1----:R-:W-:Y:S05]  /*8870*/  @!P0 BRA `(.L_x_141) ;  /* 0xfffffffc00f08947 */ /* 0x002fea000383ffff */
[----:B------:R-:W-:Y:S05]  /*8880*/  BRA `(.L_x_185) ;  /* 0xffffffec00347947 */ /* 0x000fea000383ffff */
.L_x_142:
[----:B0-----:R0:W1:Y:S02]  /*8890*/  SYNCS.PHASECHK.TRANS64.TRYWAIT P0, [R7+URZ], R4 ;  /* 0x00000004070075a7 */ /* 0x001064000800017f */
[----:B-1----:R-:W-:Y:S05]  /*88a0*/  @!P0 NANOSLEEP.SYNCS 0x989680 ;  /* 0x009896800000895d */ /* 0x002fea0003900000 */
[----:B------:R-:W1:Y:S02]  /*88b0*/  @!P0 SYNCS.PHASECHK.TRANS64 P0, [R7+URZ], R4 ;  /* 0x00000004070085a7 */ /* 0x000e64000800007f */
[----:B-1----:R-:W-:Y:S05]  /*88c0*/  @!P0 BRA `(.L_x_142) ;  /* 0xfffffffc00f08947 */ /* 0x002fea000383ffff */
[----:B------:R-:W-:Y:S05]  /*88d0*/  BRA `(.L_x_186) ;  /* 0xffffffec00447947 */ /* 0x000fea000383ffff */
.L_x_143:
[----:B0-----:R0:W1:Y:S02]  /*88e0*/  SYNCS.PHASECHK.TRANS64.TRYWAIT P0, [R6+URZ], R3 ;  /* 0x00000003060075a7 */ /* 0x001064000800017f */
[----:B-1----:R-:W-:Y:S05]  /*88f0*/  @!P0 NANOSLEEP.SYNCS 0x989680 ;  /* 0x009896800000895d */ /* 0x002fea0003900000 */
[----:B------:R-:W1:Y:S02]  /*8900*/  @!P0 SYNCS.PHASECHK.TRANS64 P0, [R6+URZ], R3 ;  /* 0x00000003060085a7 */ /* 0x000e64000800007f */
[----:B-1----:R-:W-:Y:S05]  /*8910*/  @!P0 BRA `(.L_x_143) ;  /* 0xfffffffc00f08947 */ /* 0x002fea000383ffff */
[----:B------:R-:W-:Y:S05]  /*8920*/  BRA `(.L_x_187) ;  /* 0xffffffec00547947 */ /* 0x000fea000383ffff */
.L_x_144:
[----:B0-----:R0:W1:Y:S02]  /*8930*/  SYNCS.PHASECHK.TRANS64.TRYWAIT P0, [R7+URZ], R4 ;  /* 0x00000004070075a7 */ /* 0x001064000800017f */
[----:B-1----:R-:W-:Y:S05]  /*8940*/  @!P0 NANOSLEEP.SYNCS 0x989680 ;  /* 0x009896800000895d */ /* 0x002fea0003900000 */
[----:B------:R-:W1:Y:S02]  /*8950*/  @!P0 SYNCS.PHASECHK.TRANS64 P0, [R7+URZ], R4 ;  /* 0x00000004070085a7 */ /* 0x000e64000800007f */
[----:B-1----:R-:W-:Y:S05]  /*8960*/  @!P0 BRA `(.L_x_144) ;  /* 0xfffffffc00f08947 */ /* 0x002fea000383ffff */
[----:B------:R-:W-:Y:S05]  /*8970*/  BRA `(.L_x_188) ;  /* 0xffffffec00647947 */ /* 0x000fea000383ffff */
.L_x_145:
[----:B0-----:R0:W1:Y:S02]  /*8980*/  SYNCS.PHASECHK.TRANS64.TRYWAIT P0, [R6+URZ], R3 ;  /* 0x00000003060075a7 */ /* 0x001064000800017f */
[----:B-1----:R-:W-:Y:S05]  /*8990*/  @!P0 NANOSLEEP.SYNCS 0x989680 ;  /* 0x009896800000895d */ /* 0x002fea0003900000 */
[----:B------:R-:W1:Y:S02]  /*89a0*/  @!P0 SYNCS.PHASECHK.TRANS64 P0, [R6+URZ], R3 ;  /* 0x00000003060085a7 */ /* 0x000e64000800007f */
[----:B-1----:R-:W-:Y:S05]  /*89b0*/  @!P0 BRA `(.L_x_145) ;  /* 0xfffffffc00f08947 */ /* 0x002fea000383ffff */
[----:B------:R-:W-:Y:S05]  /*89c0*/  BRA `(.L_x_189) ;  /* 0xffffffec00747947 */ /* 0x000fea000383ffff */
.L_x_146:
[----:B0-----:R0:W1:Y:S02]  /*89d0*/  SYNCS.PHASECHK.TRANS64.TRYWAIT P0, [R7+URZ], R4 ;  /* 0x00000004070075a7 */ /* 0x001064000800017f */
[----:B-1----:R-:W-:Y:S05]  /*89e0*/  @!P0 NANOSLEEP.SYNCS 0x989680 ;  /* 0x009896800000895d */ /* 0x002fea0003900000 */
[----:B------:R-:W1:Y:S02]  /*89f0*/  @!P0 SYNCS.PHASECHK.TRANS64 P0, [R7+URZ], R4 ;  /* 0x00000004070085a7 */ /* 0x000e64000800007f */
[----:B-1----:R-:W-:Y:S05]  /*8a00*/  @!P0 BRA `(.L_x_146) ;  /* 0xfffffffc00f08947 */ /* 0x002fea000383ffff */
[----:B------:R-:W-:Y:S05]  /*8a10*/  BRA `(.L_x_190) ;  /* 0xffffffec00847947 */ /* 0x000fea000383ffff */
.L_x_147:
[----:B0-----:R0:W1:Y:S02]  /*8a20*/  SYNCS.PHASECHK.TRANS64.TRYWAIT P0, [R6+URZ], R3 ;  /* 0x00000003060075a7 */ /* 0x001064000800017f */
[----:B-1----:R-:W-:Y:S05]  /*8a30*/  @!P0 NANOSLEEP.SYNCS 0x989680 ;  /* 0x009896800000895d */ /* 0x002fea0003900000 */
[----:B------:R-:W1:Y:S02]  /*8a40*/  @!P0 SYNCS.PHASECHK.TRANS64 P0, [R6+URZ], R3 ;  /* 0x00000003060085a7 */ /* 0x000e64000800007f */
[----:B-1----:R-:W-:Y:S05]  /*8a50*/  @!P0 BRA `(.L_x_147) ;  /* 0xfffffffc00f08947 */ /* 0x002fea000383ffff */
[----:B------:R-:W-:Y:S05]  /*8a60*/  BRA `(.L_x_191) ;  /* 0xffffffec00947947 */ /* 0x000fea000383ffff */
.L_x_148:
[----:B0-----:R0:W1:Y:S02]  /*8a70*/  SYNCS.PHASECHK.TRANS64.TRYWAIT P0, [R7+URZ], R4 ;  /* 0x00000004070075a7 */ /* 0x001064000800017f */
[----:B-1----:R-:W-:Y:S05]  /*8a80*/  @!P0 NANOSLEEP.SYNCS 0x989680 ;  /* 0x009896800000895d */ /* 0x002fea0003900000 */
[----:B------:R-:W1:Y:S02]  /*8a90*/  @!P0 SYNCS.PHASECHK.TRANS64 P0, [R7+URZ], R4 ;  /* 0x00000004070085a7 */ /* 0x000e64000800007f */
[----:B-1----:R-:W-:Y:S05]  /*8aa0*/  @!P0 BRA `(.L_x_148) ;  /* 0xfffffffc00f08947 */ /* 0x002fea000383ffff */
[----:B------:R-:W-:Y:S05]  /*8ab0*/  BRA `(.L_x_192) ;  /* 0xffffffec00a47947 */ /* 0x000fea000383ffff */
.L_x_149:
[----:B0-----:R0:W1:Y:S02]  /*8ac0*/  SYNCS.PHASECHK.TRANS64.TRYWAIT P0, [R6+URZ], R3 ;  /* 0x00000003060075a7 */ /* 0x001064000800017f */
[----:B-1----:R-:W-:Y:S05]  /*8ad0*/  @!P0 NANOSLEEP.SYNCS 0x989680 ;  /* 0x009896800000895d */ /* 0x002fea0003900000 */
[----:B------:R-:W1:Y:S02]  /*8ae0*/  @!P0 SYNCS.PHASECHK.TRANS64 P0, [R6+URZ], R3 ;  /* 0x00000003060085a7 */ /* 0x000e64000800007f */
[----:B-1----:R-:W-:Y:S05]  /*8af0*/  @!P0 BRA `(.L_x_149) ;  /* 0xfffffffc00f08947 */ /* 0x002fea000383ffff */
[----:B------:R-:W-:Y:S05]  /*8b00*/  BRA `(.L_x_193) ;  /* 0xffffffec00b47947 */ /* 0x000fea000383ffff */
.L_x_150:
[----:B0-----:R0:W1:Y:S02]  /*8b10*/  SYNCS.PHASECHK.TRANS64.TRYWAIT P0, [R7+URZ], R4 ;  /* 0x00000004070075a7 */ /* 0x001064000800017f */
[----:B-1----:R-:W-:Y:S05]  /*8b20*/  @!P0 NANOSLEEP.SYNCS 0x989680 ;  /* 0x009896800000895d */ /* 0x002fea0003900000 */
[----:B------:R-:W1:Y:S02]  /*8b30*/  @!P0 SYNCS.PHASECHK.TRANS64 P0, [R7+URZ], R4 ;  /* 0x00000004070085a7 */ /* 0x000e64000800007f */
[----:B-1----:R-:W-:Y:S05]  /*8b40*/  @!P0 BRA `(.L_x_150) ;  /* 0xfffffffc00f08947 */ /* 0x002fea000383ffff */
[----:B------:R-:W-:Y:S05]  /*8b50*/  BRA `(.L_x_194) ;  /* 0xffffffec00c47947 */ /* 0x000fea000383ffff */
.L_x_151:
[----:B0-----:R0:W1:Y:S02]  /*8b60*/  SYNCS.PHASECHK.TRANS64.TRYWAIT P0, [R6+URZ], R3 ;  /* 0x00000003060075a7 */ /* 0x001064000800017f */
[----:B-1----:R-:W-:Y:S05]  /*8b70*/  @!P0 NANOSLEEP.SYNCS 0x989680 ;  /* 0x009896800000895d */ /* 0x002fea0003900000 */
[----:B------:R-:W1:Y:S02]  /*8b80*/  @!P0 SYNCS.PHASECHK.TRANS64 P0, [R6+URZ], R3 ;  /* 0x00000003060085a7 */ /* 0x000e64000800007f */
[----:B-1----:R-:W-:Y:S05]  /*8b90*/  @!P0 BRA `(.L_x_151) ;  /* 0xfffffffc00f08947 */ /* 0x002fea000383ffff */
[----:B------:R-:W-:Y:S05]  /*8ba0*/  BRA `(.L_x_195) ;  /* 0xffffffec00d47947 */ /* 0x000fea000383ffff */
.L_x_152:
[----:B0-----:R0:W1:Y:S02]  /*8bb0*/  SYNCS.PHASECHK.TRANS64.TRYWAIT P0, [R7+URZ], R4 ;  /* 0x00000004070075a7 */ /* 0x001064000800017f */
[----:B-1----:R-:W-:Y:S05]  /*8bc0*/  @!P0 NANOSLEEP.SYNCS 0x989680 ;  /* 0x009896800000895d */ /* 0x002fea0003900000 */
[----:B------:R-:W1:Y:S02]  /*8bd0*/  @!P0 SYNCS.PHASECHK.TRANS64 P0, [R7+URZ], R4 ;  /* 0x00000004070085a7 */ /* 0x000e64000800007f */
[----:B-1----:R-:W-:Y:S05]  /*8be0*/  @!P0 BRA `(.L_x_152) ;  /* 0xfffffffc00f08947 */ /* 0x002fea000383ffff */
[----:B------:R-:W-:Y:S05]  /*8bf0*/  BRA `(.L_x_196) ;  /* 0xffffffec00e47947 */ /* 0x000fea000383ffff */
.L_x_153:
[----:B0-----:R0:W1:Y:S02]  /*8c00*/  SYNCS.PHASECHK.TRANS64.TRYWAIT P0, [R6+URZ], R3 ;  /* 0x00000003060075a7 */ /* 0x001064000800017f */
[----:B-1----:R-:W-:Y:S05]  /*8c10*/  @!P0 NANOSLEEP.SYNCS 0x989680 ;  /* 0x009896800000895d */ /* 0x002fea0003900000 */
[----:B------:R-:W1:Y:S02]  /*8c20*/  @!P0 SYNCS.PHASECHK.TRANS64 P0, [R6+URZ], R3 ;  /* 0x00000003060085a7 */ /* 0x000e64000800007f */
[----:B-1----:R-:W-:Y:S05]  /*8c30*/  @!P0 BRA `(.L_x_153) ;  /* 0xfffffffc00f08947 */ /* 0x002fea000383ffff */
[----:B------:R-:W-:Y:S05]  /*8c40*/  BRA `(.L_x_197) ;  /* 0xffffffec00f47947 */ /* 0x000fea000383ffff */
.L_x_154:
[----:B0-----:R0:W1:Y:S02]  /*8c50*/  SYNCS.PHASECHK.TRANS64.TRYWAIT P0, [R7+URZ], R4 ;  /* 0x00000004070075a7 */ /* 0x001064000800017f */
[----:B-1----:R-:W-:Y:S05]  /*8c60*/  @!P0 NANOSLEEP.SYNCS 0x989680 ;  /* 0x009896800000895d */ /* 0x002fea0003900000 */
[----:B------:R-:W1:Y:S02]  /*8c70*/  @!P0 SYNCS.PHASECHK.TRANS64 P0, [R7+URZ], R4 ;  /* 0x00000004070085a7 */ /* 0x000e64000800007f */
[----:B-1----:R-:W-:Y:S05]  /*8c80*/  @!P0 BRA `(.L_x_154) ;  /* 0xfffffffc00f08947 */ /* 0x002fea000383ffff */
[----:B------:R-:W-:Y:S05]  /*8c90*/  BRA `(.L_x_198) ;  /* 0xfffffff000047947 */ /* 0x000fea000383ffff */
.L_x_155:
[----:B0-----:R0:W1:Y:S02]  /*8ca0*/  SYNCS.PHASECHK.TRANS64.TRYWAIT P0, [R6+URZ], R3 ;  /* 0x00000003060075a7 */ /* 0x001064000800017f */
[----:B-1----:R-:W-:Y:S05]  /*8cb0*/  @!P0 NANOSLEEP.SYNCS 0x989680 ;  /* 0x009896800000895d */ /* 0x002fea0003900000 */
[----:B------:R-:W1:Y:S02]  /*8cc0*/  @!P0 SYNCS.PHASECHK.TRANS64 P0, [R6+URZ], R3 ;  /* 0x00000003060085a7 */ /* 0x000e64000800007f */
[----:B-1----:R-:W-:Y:S05]  /*8cd0*/  @!P0 BRA `(.L_x_155) ;  /* 0xfffffffc00f08947 */ /* 0x002fea000383ffff */
[----:B------:R-:W-:Y:S05]  /*8ce0*/  BRA `(.L_x_199) ;  /* 0xfffffff000147947 */ /* 0x000fea000383ffff */
.L_x_156:
[----:B0-----:R0:W1:Y:S02]  /*8cf0*/  SYNCS.PHASECHK.TRANS64.TRYWAIT P0, [R7+URZ], R4 ;  /* 0x00000004070075a7 */ /* 0x001064000800017f */
[----:B-1----:R-:W-:Y:S05]  /*8d00*/  @!P0 NANOSLEEP.SYNCS 0x989680 ;  /* 0x009896800000895d */ /* 0x002fea0003900000 */
[----:B------:R-:W1:Y:S02]  /*8d10*/  @!P0 SYNCS.PHASECHK.TRANS64 P0, [R7+URZ], R4 ;  /* 0x00000004070085a7 */ /* 0x000e64000800007f */
[----:B-1----:R-:W-:Y:S05]  /*8d20*/  @!P0 BRA `(.L_x_156) ;  /* 0xfffffffc00f08947 */ /* 0x002fea000383ffff */
[----:B------:R-:W-:Y:S05]  /*8d30*/  BRA `(.L_x_200) ;  /* 0xfffffff000247947 */ /* 0x000fea000383ffff */
.L_x_157:
[----:B0-----:R0:W1:Y:S02]  /*8d40*/  SYNCS.PHASECHK.TRANS64.TRYWAIT P0, [R6+URZ], R3 ;  /* 0x00000003060075a7 */ /* 0x001064000800017f */
[----:B-1----:R-:W-:Y:S05]  /*8d50*/  @!P0 NANOSLEEP.SYNCS 0x989680 ;  /* 0x009896800000895d */ /* 0x002fea0003900000 */
[----:B------:R-:W1:Y:S02]  /*8d60*/  @!P0 SYNCS.PHASECHK.TRANS64 P0, [R6+URZ], R3 ;  /* 0x00000003060085a7 */ /* 0x000e64000800007f */
[----:B-1----:R-:W-:Y:S05]  /*8d70*/  @!P0 BRA `(.L_x_157) ;  /* 0xfffffffc00f08947 */ /* 0x002fea000383ffff */
[----:B------:R-:W-:Y:S05]  /*8d80*/  BRA `(.L_x_201) ;  /* 0xfffffff000347947 */ /* 0x000fea000383ffff */
.L_x_158:
[----:B0-----:R0:W1:Y:S02]  /*8d90*/  SYNCS.PHASECHK.TRANS64.TRYWAIT P0, [R7+URZ], R4 ;  /* 0x00000004070075a7 */ /* 0x001064000800017f */
[----:B-1----:R-:W-:Y:S05]  /*8da0*/  @!P0 NANOSLEEP.SYNCS 0x989680 ;  /* 0x009896800000895d */ /* 0x002fea0003900000 */
[----:B------:R-:W1:Y:S02]  /*8db0*/  @!P0 SYNCS.PHASECHK.TRANS64 P0, [R7+URZ], R4 ;  /* 0x00000004070085a7 */ /* 0x000e64000800007f */
[----:B-1----:R-:W-:Y:S05]  /*8dc0*/  @!P0 BRA `(.L_x_158) ;  /* 0xfffffffc00f08947 */ /* 0x002fea000383ffff */
[----:B------:R-:W-:Y:S05]  /*8dd0*/  BRA `(.L_x_202) ;  /* 0xfffffff000447947 */ /* 0x000fea000383ffff */
.L_x_159:
[----:B0-----:R0:W1:Y:S02]  /*8de0*/  SYNCS.PHASECHK.TRANS64.TRYWAIT P0, [R6+URZ], R3 ;  /* 0x00000003060075a7 */ /* 0x001064000800017f */
[----:B-1----:R-:W-:Y:S05]  /*8df0*/  @!P0 NANOSLEEP.SYNCS 0x989680 ;  /* 0x009896800000895d */ /* 0x002fea0003900000 */
[----:B------:R-:W1:Y:S02]  /*8e00*/  @!P0 SYNCS.PHASECHK.TRANS64 P0, [R6+URZ], R3 ;  /* 0x00000003060085a7 */ /* 0x000e64000800007f */
[----:B-1----:R-:W-:Y:S05]  /*8e10*/  @!P0 BRA `(.L_x_159) ;  /* 0xfffffffc00f08947 */ /* 0x002fea000383ffff */
[----:B------:R-:W-:Y:S05]  /*8e20*/  BRA `(.L_x_203) ;  /* 0xfffffff000547947 */ /* 0x000fea000383ffff */
.L_x_160:
[----:B0-----:R0:W1:Y:S02]  /*8e30*/  SYNCS.PHASECHK.TRANS64.TRYWAIT P0, [R7+URZ], R4 ;  /* 0x00000004070075a7 */ /* 0x001064000800017f */
[----:B-1----:R-:W-:Y:S05]  /*8e40*/  @!P0 NANOSLEEP.SYNCS 0x989680 ;  /* 0x009896800000895d */ /* 0x002fea0003900000 */
[----:B------:R-:W1:Y:S02]  /*8e50*/  @!P0 SYNCS.PHASECHK.TRANS64 P0, [R7+URZ], R4 ;  /* 0x00000004070085a7 */ /* 0x000e64000800007f */
[----:B-1----:R-:W-:Y:S05]  /*8e60*/  @!P0 BRA `(.L_x_160) ;  /* 0xfffffffc00f08947 */ /* 0x002fea000383ffff */
[----:B------:R-:W-:Y:S05]  /*8e70*/  BRA `(.L_x_204) ;  /* 0xfffffff000647947 */ /* 0x000fea000383ffff */
.L_x_161:
[----:B0-----:R0:W1:Y:S02]  /*8e80*/  SYNCS.PHASECHK.TRANS64.TRYWAIT P0, [R6+URZ], R3 ;  /* 0x00000003060075a7 */ /* 0x001064000800017f */
[----:B-1----:R-:W-:Y:S05]  /*8e90*/  @!P0 NANOSLEEP.SYNCS 0x989680 ;  /* 0x009896800000895d */ /* 0x002fea0003900000 */
[----:B------:R-:W1:Y:S02]  /*8ea0*/  @!P0 SYNCS.PHASECHK.TRANS64 P0, [R6+URZ], R3 ;  /* 0x00000003060085a7 */ /* 0x000e64000800007f */
[----:B-1----:R-:W-:Y:S05]  /*8eb0*/  @!P0 BRA `(.L_x_161) ;  /* 0xfffffffc00f08947 */ /* 0x002fea000383ffff */
[----:B------:R-:W-:Y:S05]  /*8ec0*/  BRA `(.L_x_205) ;  /* 0xfffffff000747947 */ /* 0x000fea000383ffff */
.L_x_162:
[----:B0-----:R0:W1:Y:S02]  /*8ed0*/  SYNCS.PHASECHK.TRANS64.TRYWAIT P0, [R7+URZ], R4 ;  /* 0x00000004070075a7 */ /* 0x001064000800017f */
[----:B-1----:R-:W-:Y:S05]  /*8ee0*/  @!P0 NANOSLEEP.SYNCS 0x989680 ;  /* 0x009896800000895d */ /* 0x002fea0003900000 */
[----:B------:R-:W1:Y:S02]  /*8ef0*/  @!P0 SYNCS.PHASECHK.TRANS64 P0, [R7+URZ], R4 ;  /* 0x00000004070085a7 */ /* 0x000e64000800007f */
[----:B-1----:R-:W-:Y:S05]  /*8f00*/  @!P0 BRA `(.L_x_162) ;  /* 0xfffffffc00f08947 */ /* 0x002fea000383ffff */
[----:B------:R-:W-:Y:S05]  /*8f10*/  BRA `(.L_x_206) ;  /* 0xfffffff000847947 */ /* 0x000fea000383ffff */
.L_x_163:
[----:B-1----:R1:W2:Y:S02]  /*8f20*/  SYNCS.PHASECHK.TRANS64.TRYWAIT P0, [R6+URZ], R3 ;  /* 0x00000003060075a7 */ /* 0x0022a4000800017f */
[----:B--2---:R-:W-:Y:S05]  /*8f30*/  @!P0 NANOSLEEP.SYNCS 0x989680 ;  /* 0x009896800000895d */ /* 0x004fea0003900000 */
[----:B------:R-:W2:Y:S02]  /*8f40*/  @!P0 SYNCS.PHASECHK.TRANS64 P0, [R6+URZ], R3 ;  /* 0x00000003060085a7 */ /* 0x000ea4000800007f */
[----:B--2---:R-:W-:Y:S05]  /*8f50*/  @!P0 BRA `(.L_x_163) ;  /* 0xfffffffc00f08947 */ /* 0x004fea000383ffff */
[----:B------:R-:W-:Y:S05]  /*8f60*/  BRA `(.L_x_207) ;  /* 0xfffffff0008c7947 */ /* 0x000fea000383ffff */
.L_x_208:
[----:B------:R-:W-:-:S00]  /*8f70*/  BRA `(.L_x_208) ;  /* 0xfffffffc00fc7947 */ /* 0x000fc0000383ffff */
[----:B------:R-:W-:-:S00]  /*8f80*/  NOP ;  /* 0x0000000000007918 */ /* 0x000fc00000000000 */
[----:B------:R-:W-:-:S00]  /*8f90*/  NOP ;  /* 0x0000000000007918 */ /* 0x000fc00000000000 */
[----:B------:R-:W-:-:S00]  /*8fa0*/  NOP ;  /* 0x0000000000007918 */ /* 0x000fc00000000000 */
[----:B------:R-:W-:-:S00]  /*8fb0*/  NOP ;  /* 0x0000000000007918 */ /* 0x000fc00000000000 */
[----:B------:R-:W-:-:S00]  /*8fc0*/  NOP ;  /* 0x0000000000007918 */ /* 0x000fc00000000000 */
[----:B------:R-:W-:-:S00]  /*8fd0*/  NOP ;  /* 0x0000000000007918 */ /* 0x000fc00000000000 */
[----:B------:R-:W-:-:S00]  /*8fe0*/  NOP ;  /* 0x0000000000007918 */ /* 0x000fc00000000000 */
[----:B------:R-:W-:-:S00]  /*8ff0*/  NOP ;  /* 0x0000000000007918 */ /* 0x000fc00000000000 */
.L_x_209:


//--------------------- .nv.shared._ZN7cutlass13device_kernelINS_4gemm6kernel13GemmUniversalIN4cute5tupleIJiiiiEEENS1_10collective13CollectiveMmaINS1_37MainloopSm90TmaGmmaWarpSpecializedFP8ILi37ENS5_IJNS4_1CILi2EEENSA_ILi4EEENSA_ILi1EEEEEENS1_35KernelTmaWarpSpecializedCooperativeEEENS5_IJNSA_ILi128EEENSA_ILi64EEENSA_ILi32EEEEEENS_12float_e5m2_tENS5_IJlSD_lEEESL_SM_NS4_8TiledMMAINS4_8MMA_AtomIJNS4_4SM904GMMA30MMA_64x64x32_F32E5M2E5M2_SS_TNILNSQ_7ScaleInE1ELSS_1EEEEEENS4_6LayoutINS5_IJSB_SD_SD_EEENS5_IJSD_NSA_ILi0EEESX_EEEEENS5_IJNS4_10UnderscoreES10_S10_EEEEENS4_23SM90_TMA_LOAD_MULTICASTENS4_14ComposedLayoutINS4_7SwizzleILi1ELi4ELi3EEENS4_18smem_ptr_flag_bitsILi8EEENSV_INS5_IJNSA_ILi8EEESJ_EEENS5_IJSJ_SD_EEEEEEEvNS4_8identityES13_S1D_vS1E_EENS_8epilogue10collective6detail29Sm90TmaWarpSpecializedAdapterINS1H_15DefaultEpilogueISL_SM_SM_NS1G_6thread17LinearCombinationISL_Li1EffLNS1L_9ScaleType4KindE0ELNS_15FloatRoundStyleE2ESL_EENS1_15EpilogueDefaultEEEEEvvEEEEvNT_6ParamsE --------------------------
	.section	.nv.shared._ZN7cutlass13device_kernelINS_4gemm6kernel13GemmUniversalIN4cute5tupleIJiiiiEEENS1_10collective13CollectiveMmaINS1_37MainloopSm90TmaGmmaWarpSpecializedFP8ILi37ENS5_IJNS4_1CILi2EEENSA_ILi4EEENSA_ILi1EEEEEENS1_35KernelTmaWarpSpecializedCooperativeEEENS5_IJNSA_ILi128EEENSA_ILi64EEENSA_ILi32EEEEEENS_12float_e5m2_tENS5_IJlSD_lEEESL_SM_NS4_8TiledMMAINS4_8MMA_AtomIJNS4_4SM904GMMA30MMA_64x64x32_F32E5M2E5M2_SS_TNILNSQ_7ScaleInE1ELSS_1EEEEEENS4_6LayoutINS5_IJSB_SD_SD_EEENS5_IJSD_NSA_ILi0EEESX_EEEEENS5_IJNS4_10UnderscoreES10_S10_EEEEENS4_23SM90_TMA_LOAD_MULTICASTENS4_14ComposedLayoutINS4_7SwizzleILi1ELi4ELi3EEENS4_18smem_ptr_flag_bitsILi8EEENSV_INS5_IJNSA_ILi8EEESJ_EEENS5_IJSJ_SD_EEEEEEEvNS4_8identityES13_S1D_vS1E_EENS_8epilogue10collective6detail29Sm90TmaWarpSpecializedAdapterINS1H_15DefaultEpilogueISL_SM_SM_NS1G_6thread17LinearCombinationISL_Li1EffLNS1L_9ScaleType4KindE0ELNS_15FloatRoundStyleE2ESL_EENS1_15EpilogueDefaultEEEEEvvEEEEvNT_6ParamsE,"aw",@nobits
	.sectionflags	@""
	.align	16
	.zero		1024


//--------------------- .nv.shared.reserved.0     --------------------------
	.section	.nv.shared.reserved.0,"aw",@nobits
	.weak		__nv_reservedSMEM_offset_0_alias
	.size		__nv_reservedSMEM_offset_0_alias, 0, 0
	.other		__nv_reservedSMEM_offset_0_alias,@"STO_CUDA_RESERVED_SHARED STV_DEFAULT"
__nv_reservedSMEM_offset_0_alias:
	.zero		0


//--------------------- .nv.global                --------------------------
	.section	.nv.global,"aw",@nobits
.nv.global:
	.type		_ZN40_INTERNAL_7fdcb0a1_4_k_cu_70fc433d_277764cute1_E,@object
	.size		_ZN40_INTERNAL_7fdcb0a1_4_k_cu_70fc433d_277764cute1_E,(_ZN40_INTERNAL_7fdcb0a1_4_k_cu_70fc433d_277764cuda3std3__45__cpo6cbeginE - _ZN40_INTERNAL_7fdcb0a1_4_k_cu_70fc433d_277764cute1_E)
_ZN40_INTERNAL_7fdcb0a1_4_k_cu_70fc433d_277764cute1_E:
	.zero		1
	.type		_ZN40_INTERNAL_7fdcb0a1_4_k_cu_70fc433d_277764cuda3std3__45__cpo6cbeginE,@object
	.size		_ZN40_INTERNAL_7fdcb0a1_4_k_cu_70fc433d_277764cuda3std3__45__cpo6cbeginE,(_ZN40_INTERNAL_7fdcb0a1_4_k_cu_70fc433d_277764cuda3std3__48in_placeE - _ZN40_INTERNAL_7fdcb0a1_4_k_cu_70fc433d_277764cuda3std3__45__cpo6cbeginE)
_ZN40_INTERNAL_7fdcb0a1_4_k_cu_70fc433d_277764cuda3std3__45__cpo6cbeginE:
	.zero		1
	.type		_ZN40_INTERNAL_7fdcb0a1_4_k_cu_70fc433d_277764cuda3std3__48in_placeE,@object
	.size		_ZN40_INTERNAL_7fdcb0a1_4_k_cu_70fc433d_277764cuda3std3__48in_placeE,(_ZN40_INTERNAL_7fdcb0a1_4_k_cu_70fc433d_277764cuda3std6ranges3__45__cpo9iter_moveE - _ZN40_INTERNAL_7fdcb0a1_4_k_cu_70fc433d_277764cuda3std3__48in_placeE)
_ZN40_INTERNAL_7fdcb0a1_4_k_cu_70fc433d_277764cuda3std3__48in_placeE:
	.zero		1
	.type		_ZN40_INTERNAL_7fdcb0a1_4_k_cu_70fc433d_277764cuda3std6ranges3__45__cpo9iter_moveE,@object
	.size		_ZN40_INTERNAL_7fdcb0a1_4_k_cu_70fc433d_277764cuda3std6ranges3__45__cpo9iter_moveE,(_ZN40_INTERNAL_7fdcb0a1_4_k_cu_70fc433d_277764cuda3std3__45__cpo5beginE - _ZN40_INTERNAL_7fdcb0a1_4_k_cu_70fc433d_277764cuda3std6ranges3__45__cpo9iter_moveE)
_ZN40_INTERNAL_7fdcb0a1_4_k_cu_70fc433d_277764cuda3std6ranges3__45__cpo9iter_moveE:
	.zero		1
	.type		_ZN40_INTERNAL_7fdcb0a1_4_k_cu_70fc433d_277764cuda3std3__45__cpo5beginE,@object
	.size		_ZN40_INTERNAL_7fdcb0a1_4_k_cu_70fc433d_277764cuda3std3__45__cpo5beginE,(_ZN40_INTERNAL_7fdcb0a1_4_k_cu_70fc433d_277764cuda3std3__442_GLOBAL__N__7fdcb0a1_4_k_cu_70fc433d_277766ignoreE - _ZN40_INTERNAL_7fdcb0a1_4_k_cu_70fc433d_277764cuda3std3__45__cpo5beginE)
_ZN40_INTERNAL_7fdcb0a1_4_k_cu_70fc433d_277764cuda3std3__45__cpo5beginE:
	.zero		1
	.type		_ZN40_INTERNAL_7fdcb0a1_4_k_cu_70fc433d_277764cuda3std3__442_GLOBAL__N__7fdcb0a1_4_k_cu_70fc433d_277766ignoreE,@object
	.size		_ZN40_INTERNAL_7fdcb0a1_4_k_cu_70fc433d_277764cuda3std3__442_GLOBAL__N__7fdcb0a1_4_k_cu_70fc433d_277766ignoreE,(_ZN40_INTERNAL_7fdcb0a1_4_k_cu_70fc433d_277764cute7productE - _ZN40_INTERNAL_7fdcb0a1_4_k_cu_70fc433d_277764cuda3std3__442_GLOBAL__N__7fdcb0a1_4_k_cu_70fc433d_277766ignoreE)
_ZN40_INTERNAL_7fdcb0a1_4_k_cu_70fc433d_277764cuda3std3__442_GLOBAL__N__7fdcb0a1_4_k_cu_70fc433d_277766ignoreE:
	.zero		1
	.type		_ZN40_INTERNAL_7fdcb0a1_4_k_cu_70fc433d_277764cute7productE,@object
	.size		_ZN40_INTERNAL_7fdcb0a1_4_k_cu_70fc433d_277764cute7productE,(_ZN40_INTERNAL_7fdcb0a1_4_k_cu_70fc433d_277764cuda3std3__45__cpo3endE - _ZN40_INTERNAL_7fdcb0a1_4_k_cu_70fc433d_277764cute7productE)
_ZN40_INTERNAL_7fdcb0a1_4_k_cu_70fc433d_277764cute7productE:
	.zero		1
	.type		_ZN40_INTERNAL_7fdcb0a1_4_k_cu_70fc433d_277764cuda3std3__45__cpo3endE,@object
	.size		_ZN40_INTERNAL_7fdcb0a1_4_k_cu_70fc433d_277764cuda3std3__45__cpo3endE,(_ZN40_INTERNAL_7fdcb0a1_4_k_cu_70fc433d_277764cuda3std3__419piecewise_constructE - _ZN40_INTERNAL_7fdcb0a1_4_k_cu_70fc433d_277764cuda3std3__45__cpo3endE)
_ZN40_INTERNAL_7fdcb0a1_4_k_cu_70fc433d_277764cuda3std3__45__cpo3endE:
	.zero		1
	.type		_ZN40_INTERNAL_7fdcb0a1_4_k_cu_70fc433d_277764cuda3std3__419piecewise_constructE,@object
	.size		_ZN40_INTERNAL_7fdcb0a1_4_k_cu_70fc433d_277764cuda3std3__419piecewise_constructE,(_ZN40_INTERNAL_7fdcb0a1_4_k_cu_70fc433d_277764cuda3std3__45__cpo4cendE - _ZN40_INTERNAL_7fdcb0a1_4_k_cu_70fc433d_277764cuda3std3__419piecewise_constructE)
_ZN40_INTERNAL_7fdcb0a1_4_k_cu_70fc433d_277764cuda3std3__419piecewise_constructE:
	.zero		1
	.type		_ZN40_INTERNAL_7fdcb0a1_4_k_cu_70fc433d_277764cuda3std3__45__cpo4cendE,@object
	.size		_ZN40_INTERNAL_7fdcb0a1_4_k_cu_70fc433d_277764cuda3std3__45__cpo4cendE,(_ZN40_INTERNAL_7fdcb0a1_4_k_cu_70fc433d_277764cuda3std6ranges3__45__cpo4swapE - _ZN40_INTERNAL_7fdcb0a1_4_k_cu_70fc433d_277764cuda3std3__45__cpo4cendE)
_ZN40_INTERNAL_7fdcb0a1_4_k_cu_70fc433d_277764cuda3std3__45__cpo4cendE:
	.zero		1
	.type		_ZN40_INTERNAL_7fdcb0a1_4_k_cu_70fc433d_277764cuda3std6ranges3__45__cpo4swapE,@object
	.size		_ZN40_INTERNAL_7fdcb0a1_4_k_cu_70fc433d_277764cuda3std6ranges3__45__cpo4swapE,(.L_7 - _ZN40_INTERNAL_7fdcb0a1_4_k_cu_70fc433d_277764cuda3std6ranges3__45__cpo4swapE)
_ZN40_INTERNAL_7fdcb0a1_4_k_cu_70fc433d_277764cuda3std6ranges3__45__cpo4swapE:
	.zero		1
.L_7:


//--------------------- .nv.constant0._ZN7cutlass13device_kernelINS_4gemm6kernel13GemmUniversalIN4cute5tupleIJiiiiEEENS1_10collective13CollectiveMmaINS1_37MainloopSm90TmaGmmaWarpSpecializedFP8ILi37ENS5_IJNS4_1CILi2EEENSA_ILi4EEENSA_ILi1EEEEEENS1_35KernelTmaWarpSpecializedCooperativeEEENS5_IJNSA_ILi128EEENSA_ILi64EEENSA_ILi32EEEEEENS_12float_e5m2_tENS5_IJlSD_lEEESL_SM_NS4_8TiledMMAINS4_8MMA_AtomIJNS4_4SM904GMMA30MMA_64x64x32_F32E5M2E5M2_SS_TNILNSQ_7ScaleInE1ELSS_1EEEEEENS4_6LayoutINS5_IJSB_SD_SD_EEENS5_IJSD_NSA_ILi0EEESX_EEEEENS5_IJNS4_10UnderscoreES10_S10_EEEEENS4_23SM90_TMA_LOAD_MULTICASTENS4_14ComposedLayoutINS4_7SwizzleILi1ELi4ELi3EEENS4_18smem_ptr_flag_bitsILi8EEENSV_INS5_IJNSA_ILi8EEESJ_EEENS5_IJSJ_SD_EEEEEEEvNS4_8identityES13_S1D_vS1E_EENS_8epilogue10collective6detail29Sm90TmaWarpSpecializedAdapterINS1H_15DefaultEpilogueISL_SM_SM_NS1G_6thread17LinearCombinationISL_Li1EffLNS1L_9ScaleType4KindE0ELNS_15FloatRoundStyleE2ESL_EENS1_15EpilogueDefaultEEEEEvvEEEEvNT_6ParamsE --------------------------
	.section	.nv.constant0._ZN7cutlass13device_kernelINS_4gemm6kernel13GemmUniversalIN4cute5tupleIJiiiiEEENS1_10collective13CollectiveMmaINS1_37MainloopSm90TmaGmmaWarpSpecializedFP8ILi37ENS5_IJNS4_1CILi2EEENSA_ILi4EEENSA_ILi1EEEEEENS1_35KernelTmaWarpSpecializedCooperativeEEENS5_IJNSA_ILi128EEENSA_ILi64EEENSA_ILi32EEEEEENS_12float_e5m2_tENS5_IJlSD_lEEESL_SM_NS4_8TiledMMAINS4_8MMA_AtomIJNS4_4SM904GMMA30MMA_64x64x32_F32E5M2E5M2_SS_TNILNSQ_7ScaleInE1ELSS_1EEEEEENS4_6LayoutINS5_IJSB_SD_SD_EEENS5_IJSD_NSA_ILi0EEESX_EEEEENS5_IJNS4_10UnderscoreES10_S10_EEEEENS4_23SM90_TMA_LOAD_MULTICASTENS4_14ComposedLayoutINS4_7SwizzleILi1ELi4ELi3EEENS4_18smem_ptr_flag_bitsILi8EEENSV_INS5_IJNSA_ILi8EEESJ_EEENS5_IJSJ_SD_EEEEEEEvNS4_8identityES13_S1D_vS1E_EENS_8epilogue10collective6detail29Sm90TmaWarpSpecializedAdapterINS1H_15DefaultEpilogueISL_SM_SM_NS1G_6thread17LinearCombinationISL_Li1EffLNS1L_9ScaleType4KindE0ELNS_15FloatRoundStyleE2ESL_EENS1_15EpilogueDefaultEEEEEvvEEEEvNT_6ParamsE,"a",@progbits
	.sectionflags	@""
	.align	4
.nv.constant0._ZN7cutlass13device_kernelINS_4gemm6kernel13GemmUniversalIN4cute5tupleIJiiiiEEENS1_10collective13CollectiveMmaINS1_37MainloopSm90TmaGmmaWarpSpecializedFP8ILi37ENS5_IJNS4_1CILi2EEENSA_ILi4EEENSA_ILi1EEEEEENS1_35KernelTmaWarpSpecializedCooperativeEEENS5_IJNSA_ILi128EEENSA_ILi64EEENSA_ILi32EEEEEENS_12float_e5m2_tENS5_IJlSD_lEEESL_SM_NS4_8TiledMMAINS4_8MMA_AtomIJNS4_4SM904GMMA30MMA_64x64x32_F32E5M2E5M2_SS_TNILNSQ_7ScaleInE1ELSS_1EEEEEENS4_6LayoutINS5_IJSB_SD_SD_EEENS5_IJSD_NSA_ILi0EEESX_EEEEENS5_IJNS4_10UnderscoreES10_S10_EEEEENS4_23SM90_TMA_LOAD_MULTICASTENS4_14ComposedLayoutINS4_7SwizzleILi1ELi4ELi3EEENS4_18smem_ptr_flag_bitsILi8EEENSV_INS5_IJNSA_ILi8EEESJ_EEENS5_IJSJ_SD_EEEEEEEvNS4_8identityES13_S1D_vS1E_EENS_8epilogue10collective6detail29Sm90TmaWarpSpecializedAdapterINS1H_15DefaultEpilogueISL_SM_SM_NS1G_6thread17LinearCombinationISL_Li1EffLNS1L_9ScaleType4KindE0ELNS_15FloatRoundStyleE2ESL_EENS1_15EpilogueDefaultEEEEEvvEEEEvNT_6ParamsE:
	.zero		1664


//--------------------- SYMBOLS --------------------------

	.type		.nv.reservedSmem.offset0,@object
	.size		.nv.reservedSmem.offset0,0x4
